//
// Generated by NVIDIA NVVM Compiler
//
// Compiler Build ID: CL-36424714
// Cuda compilation tools, release 13.0, V13.0.88
// Based on NVVM 20.0.0
//

.version 9.0
.target sm_100
.address_size 64

	// .globl	_Z35generate_positional_encoding_kernelPfii
.global .align 4 .b8 __cudart_i2opi_f[24] = {65, 144, 67, 60, 153, 149, 98, 219, 192, 221, 52, 245, 209, 87, 39, 252, 41, 21, 68, 78, 110, 131, 249, 162};

.visible .entry _Z35generate_positional_encoding_kernelPfii(
	.param .u64 .ptr .align 1 _Z35generate_positional_encoding_kernelPfii_param_0,
	.param .u32 _Z35generate_positional_encoding_kernelPfii_param_1,
	.param .u32 _Z35generate_positional_encoding_kernelPfii_param_2
)
{
	.local .align 4 .b8 	__local_depot0[28];
	.reg .b64 	%SP;
	.reg .b64 	%SPL;
	.reg .pred 	%p<26>;
	.reg .b32 	%r<92>;
	.reg .b32 	%f<101>;
	.reg .b64 	%rd<45>;
	.reg .b64 	%fd<5>;

	mov.u64 	%SPL, __local_depot0;
	ld.param.u64 	%rd17, [_Z35generate_positional_encoding_kernelPfii_param_0];
	ld.param.u32 	%r33, [_Z35generate_positional_encoding_kernelPfii_param_1];
	ld.param.u32 	%r32, [_Z35generate_positional_encoding_kernelPfii_param_2];
	cvta.to.global.u64 	%rd1, %rd17;
	add.u64 	%rd2, %SPL, 0;
	mov.u32 	%r1, %ctaid.x;
	mov.u32 	%r2, %tid.x;
	setp.ge.s32 	%p1, %r1, %r33;
	setp.ge.s32 	%p2, %r2, %r32;
	or.pred  	%p3, %p1, %p2;
	@%p3 bra 	$L__BB0_23;
	and.b32  	%r34, %r2, 1022;
	cvt.rn.f32.u32 	%f17, %r34;
	cvt.rn.f32.u32 	%f18, %r32;
	div.rn.f32 	%f1, %f17, %f18;
	setp.eq.f32 	%p4, %f1, 0f00000000;
	mov.f32 	%f98, 0f3F800000;
	@%p4 bra 	$L__BB0_4;
	mov.f32 	%f19, 0fB0D40000;
	mov.f32 	%f20, 0f3EE68EBF;
	mul.rn.f32 	%f21, %f20, %f19;
	mov.f32 	%f22, 0f3D21D42E;
	mov.f32 	%f23, 0f3DF7B084;
	mul.rn.f32 	%f24, %f23, %f22;
	mul.f32 	%f25, %f24, 0f40400000;
	fma.rn.f32 	%f26, %f21, 0f3FB8AA3B, 0f34C28212;
	fma.rn.f32 	%f27, 0f3E4B8A05, 0f32A55E34, %f26;
	fma.rn.f32 	%f28, %f25, %f21, %f27;
	fma.rn.f32 	%f29, %f24, 0f3E4B8A05, %f28;
	mov.f32 	%f30, 0f41549694;
	add.rn.f32 	%f31, %f30, %f29;
	mul.rn.f32 	%f32, %f31, %f1;
	cvt.rni.f32.f32 	%f33, %f32;
	sub.f32 	%f34, %f32, %f33;
	neg.f32 	%f35, %f32;
	fma.rn.f32 	%f36, %f31, %f1, %f35;
	mov.f32 	%f37, 0fC1549694;
	add.rn.f32 	%f38, %f31, %f37;
	neg.f32 	%f39, %f38;
	add.rn.f32 	%f40, %f29, %f39;
	fma.rn.f32 	%f41, %f40, %f1, %f36;
	add.f32 	%f42, %f34, %f41;
	setp.gt.f32 	%p5, %f33, 0f00000000;
	selp.b32 	%r35, 0, -2097152000, %p5;
	abs.f32 	%f43, %f1;
	setp.num.f32 	%p6, %f43, %f43;
	setp.lt.f32 	%p7, %f32, 0f00000000;
	selp.f32 	%f44, 0f00000000, 0f7F800000, %p7;
	abs.f32 	%f45, %f32;
	setp.gt.f32 	%p8, %f45, 0f43180000;
	cvt.rzi.s32.f32 	%r36, %f33;
	shl.b32 	%r37, %r36, 23;
	sub.s32 	%r38, %r37, %r35;
	mov.b32 	%f46, %r38;
	add.s32 	%r39, %r35, 2130706432;
	mov.b32 	%f47, %r39;
	fma.rn.f32 	%f48, %f42, 0f391FCB8E, 0f3AAF85ED;
	fma.rn.f32 	%f49, %f48, %f42, 0f3C1D9856;
	fma.rn.f32 	%f50, %f49, %f42, 0f3D6357BB;
	fma.rn.f32 	%f51, %f50, %f42, 0f3E75FDEC;
	fma.rn.f32 	%f52, %f51, %f42, 0f3F317218;
	fma.rn.f32 	%f53, %f52, %f42, 0f3F800000;
	mul.f32 	%f54, %f53, %f47;
	mul.f32 	%f55, %f54, %f46;
	selp.f32 	%f98, %f44, %f55, %p8;
	@%p6 bra 	$L__BB0_4;
	mov.f32 	%f56, 0f461C4000;
	add.rn.f32 	%f98, %f56, %f1;
$L__BB0_4:
	cvt.rn.f32.u32 	%f57, %r1;
	div.rn.f32 	%f5, %f57, %f98;
	mad.lo.s32 	%r3, %r32, %r1, %r2;
	and.b32  	%r40, %r2, 1;
	setp.eq.b32 	%p9, %r40, 1;
	@%p9 bra 	$L__BB0_14;
	mul.f32 	%f78, %f5, 0f3F22F983;
	cvt.rni.s32.f32 	%r87, %f78;
	cvt.rn.f32.s32 	%f79, %r87;
	fma.rn.f32 	%f80, %f79, 0fBFC90FDA, %f5;
	fma.rn.f32 	%f81, %f79, 0fB3A22168, %f80;
	fma.rn.f32 	%f99, %f79, 0fA7C234C5, %f81;
	abs.f32 	%f7, %f5;
	setp.ltu.f32 	%p18, %f7, 0f47CE4780;
	@%p18 bra 	$L__BB0_13;
	setp.neu.f32 	%p19, %f7, 0f7F800000;
	@%p19 bra 	$L__BB0_8;
	mov.f32 	%f84, 0f00000000;
	mul.rn.f32 	%f99, %f5, %f84;
	mov.b32 	%r87, 0;
	bra.uni 	$L__BB0_13;
$L__BB0_8:
	mov.b32 	%r5, %f5;
	shl.b32 	%r64, %r5, 8;
	or.b32  	%r6, %r64, -2147483648;
	mov.b64 	%rd41, 0;
	mov.b32 	%r84, 0;
	mov.u64 	%rd39, __cudart_i2opi_f;
	mov.u64 	%rd40, %rd2;
$L__BB0_9:
	.pragma "nounroll";
	ld.global.nc.u32 	%r65, [%rd39];
	mad.wide.u32 	%rd31, %r65, %r6, %rd41;
	shr.u64 	%rd41, %rd31, 32;
	st.local.u32 	[%rd40], %rd31;
	add.s32 	%r84, %r84, 1;
	add.s64 	%rd40, %rd40, 4;
	add.s64 	%rd39, %rd39, 4;
	setp.ne.s32 	%p20, %r84, 6;
	@%p20 bra 	$L__BB0_9;
	shr.u32 	%r66, %r5, 23;
	st.local.u32 	[%rd2+24], %rd41;
	and.b32  	%r9, %r66, 31;
	and.b32  	%r67, %r66, 224;
	add.s32 	%r68, %r67, -128;
	shr.u32 	%r69, %r68, 5;
	mul.wide.u32 	%rd32, %r69, 4;
	sub.s64 	%rd9, %rd2, %rd32;
	ld.local.u32 	%r85, [%rd9+24];
	ld.local.u32 	%r86, [%rd9+20];
	setp.eq.s32 	%p21, %r9, 0;
	@%p21 bra 	$L__BB0_12;
	shf.l.wrap.b32 	%r85, %r86, %r85, %r9;
	ld.local.u32 	%r70, [%rd9+16];
	shf.l.wrap.b32 	%r86, %r70, %r86, %r9;
$L__BB0_12:
	shr.u32 	%r71, %r85, 30;
	shf.l.wrap.b32 	%r72, %r86, %r85, 2;
	shl.b32 	%r73, %r86, 2;
	shr.u32 	%r74, %r72, 31;
	add.s32 	%r75, %r74, %r71;
	neg.s32 	%r76, %r75;
	setp.lt.s32 	%p22, %r5, 0;
	selp.b32 	%r87, %r76, %r75, %p22;
	xor.b32  	%r77, %r72, %r5;
	shr.s32 	%r78, %r72, 31;
	xor.b32  	%r79, %r78, %r72;
	xor.b32  	%r80, %r78, %r73;
	cvt.u64.u32 	%rd33, %r79;
	shl.b64 	%rd34, %rd33, 32;
	cvt.u64.u32 	%rd35, %r80;
	or.b64  	%rd36, %rd34, %rd35;
	cvt.rn.f64.s64 	%fd3, %rd36;
	mul.f64 	%fd4, %fd3, 0d3BF921FB54442D19;
	cvt.rn.f32.f64 	%f82, %fd4;
	neg.f32 	%f83, %f82;
	setp.lt.s32 	%p23, %r77, 0;
	selp.f32 	%f99, %f83, %f82, %p23;
$L__BB0_13:
	mul.rn.f32 	%f85, %f99, %f99;
	and.b32  	%r82, %r87, 1;
	setp.eq.b32 	%p24, %r82, 1;
	selp.f32 	%f86, 0f3F800000, %f99, %p24;
	fma.rn.f32 	%f87, %f85, %f86, 0f00000000;
	fma.rn.f32 	%f88, %f85, 0f37CBAC00, 0fBAB607ED;
	selp.f32 	%f89, %f88, 0fB94D4153, %p24;
	selp.f32 	%f90, 0f3D2AAABB, 0f3C0885E4, %p24;
	fma.rn.f32 	%f91, %f89, %f85, %f90;
	selp.f32 	%f92, 0fBEFFFFFF, 0fBE2AAAA8, %p24;
	fma.rn.f32 	%f93, %f91, %f85, %f92;
	fma.rn.f32 	%f94, %f93, %f87, %f86;
	and.b32  	%r83, %r87, 2;
	setp.eq.s32 	%p25, %r83, 0;
	mov.f32 	%f95, 0f00000000;
	sub.f32 	%f96, %f95, %f94;
	selp.f32 	%f97, %f94, %f96, %p25;
	mul.wide.u32 	%rd37, %r3, 4;
	add.s64 	%rd38, %rd1, %rd37;
	st.global.f32 	[%rd38], %f97;
	bra.uni 	$L__BB0_23;
$L__BB0_14:
	mul.f32 	%f58, %f5, 0f3F22F983;
	cvt.rni.s32.f32 	%r91, %f58;
	cvt.rn.f32.s32 	%f59, %r91;
	fma.rn.f32 	%f60, %f59, 0fBFC90FDA, %f5;
	fma.rn.f32 	%f61, %f59, 0fB3A22168, %f60;
	fma.rn.f32 	%f100, %f59, 0fA7C234C5, %f61;
	abs.f32 	%f12, %f5;
	setp.ltu.f32 	%p10, %f12, 0f47CE4780;
	@%p10 bra 	$L__BB0_22;
	setp.neu.f32 	%p11, %f12, 0f7F800000;
	@%p11 bra 	$L__BB0_17;
	mov.f32 	%f64, 0f00000000;
	mul.rn.f32 	%f100, %f5, %f64;
	mov.b32 	%r91, 0;
	bra.uni 	$L__BB0_22;
$L__BB0_17:
	mov.b32 	%r19, %f5;
	shl.b32 	%r42, %r19, 8;
	or.b32  	%r20, %r42, -2147483648;
	mov.b64 	%rd44, 0;
	mov.b32 	%r88, 0;
	mov.u64 	%rd42, __cudart_i2opi_f;
	mov.u64 	%rd43, %rd2;
$L__BB0_18:
	.pragma "nounroll";
	ld.global.nc.u32 	%r43, [%rd42];
	mad.wide.u32 	%rd21, %r43, %r20, %rd44;
	shr.u64 	%rd44, %rd21, 32;
	st.local.u32 	[%rd43], %rd21;
	add.s32 	%r88, %r88, 1;
	add.s64 	%rd43, %rd43, 4;
	add.s64 	%rd42, %rd42, 4;
	setp.ne.s32 	%p12, %r88, 6;
	@%p12 bra 	$L__BB0_18;
	shr.u32 	%r44, %r19, 23;
	st.local.u32 	[%rd2+24], %rd44;
	and.b32  	%r23, %r44, 31;
	and.b32  	%r45, %r44, 224;
	add.s32 	%r46, %r45, -128;
	shr.u32 	%r47, %r46, 5;
	mul.wide.u32 	%rd22, %r47, 4;
	sub.s64 	%rd16, %rd2, %rd22;
	ld.local.u32 	%r89, [%rd16+24];
	ld.local.u32 	%r90, [%rd16+20];
	setp.eq.s32 	%p13, %r23, 0;
	@%p13 bra 	$L__BB0_21;
	shf.l.wrap.b32 	%r89, %r90, %r89, %r23;
	ld.local.u32 	%r48, [%rd16+16];
	shf.l.wrap.b32 	%r90, %r48, %r90, %r23;
$L__BB0_21:
	shr.u32 	%r49, %r89, 30;
	shf.l.wrap.b32 	%r50, %r90, %r89, 2;
	shl.b32 	%r51, %r90, 2;
	shr.u32 	%r52, %r50, 31;
	add.s32 	%r53, %r52, %r49;
	neg.s32 	%r54, %r53;
	setp.lt.s32 	%p14, %r19, 0;
	selp.b32 	%r91, %r54, %r53, %p14;
	xor.b32  	%r55, %r50, %r19;
	shr.s32 	%r56, %r50, 31;
	xor.b32  	%r57, %r56, %r50;
	xor.b32  	%r58, %r56, %r51;
	cvt.u64.u32 	%rd23, %r57;
	shl.b64 	%rd24, %rd23, 32;
	cvt.u64.u32 	%rd25, %r58;
	or.b64  	%rd26, %rd24, %rd25;
	cvt.rn.f64.s64 	%fd1, %rd26;
	mul.f64 	%fd2, %fd1, 0d3BF921FB54442D19;
	cvt.rn.f32.f64 	%f62, %fd2;
	neg.f32 	%f63, %f62;
	setp.lt.s32 	%p15, %r55, 0;
	selp.f32 	%f100, %f63, %f62, %p15;
$L__BB0_22:
	add.s32 	%r60, %r91, 1;
	mul.rn.f32 	%f65, %f100, %f100;
	and.b32  	%r61, %r91, 1;
	setp.eq.b32 	%p16, %r61, 1;
	selp.f32 	%f66, %f100, 0f3F800000, %p16;
	fma.rn.f32 	%f67, %f65, %f66, 0f00000000;
	fma.rn.f32 	%f68, %f65, 0f37CBAC00, 0fBAB607ED;
	selp.f32 	%f69, 0fB94D4153, %f68, %p16;
	selp.f32 	%f70, 0f3C0885E4, 0f3D2AAABB, %p16;
	fma.rn.f32 	%f71, %f69, %f65, %f70;
	selp.f32 	%f72, 0fBE2AAAA8, 0fBEFFFFFF, %p16;
	fma.rn.f32 	%f73, %f71, %f65, %f72;
	fma.rn.f32 	%f74, %f73, %f67, %f66;
	and.b32  	%r62, %r60, 2;
	setp.eq.s32 	%p17, %r62, 0;
	mov.f32 	%f75, 0f00000000;
	sub.f32 	%f76, %f75, %f74;
	selp.f32 	%f77, %f74, %f76, %p17;
	mul.wide.u32 	%rd27, %r3, 4;
	add.s64 	%rd28, %rd1, %rd27;
	st.global.f32 	[%rd28], %f77;
$L__BB0_23:
	ret;

}
	// .globl	_Z30add_positional_encoding_kernelPfPKfiii
.visible .entry _Z30add_positional_encoding_kernelPfPKfiii(
	.param .u64 .ptr .align 1 _Z30add_positional_encoding_kernelPfPKfiii_param_0,
	.param .u64 .ptr .align 1 _Z30add_positional_encoding_kernelPfPKfiii_param_1,
	.param .u32 _Z30add_positional_encoding_kernelPfPKfiii_param_2,
	.param .u32 _Z30add_positional_encoding_kernelPfPKfiii_param_3,
	.param .u32 _Z30add_positional_encoding_kernelPfPKfiii_param_4
)
{
	.reg .pred 	%p<6>;
	.reg .b32 	%r<10>;
	.reg .b32 	%f<4>;
	.reg .b64 	%rd<9>;

	ld.param.u64 	%rd1, [_Z30add_positional_encoding_kernelPfPKfiii_param_0];
	ld.param.u64 	%rd2, [_Z30add_positional_encoding_kernelPfPKfiii_param_1];
	ld.param.u32 	%r6, [_Z30add_positional_encoding_kernelPfPKfiii_param_2];
	ld.param.u32 	%r4, [_Z30add_positional_encoding_kernelPfPKfiii_param_3];
	ld.param.u32 	%r5, [_Z30add_positional_encoding_kernelPfPKfiii_param_4];
	mov.u32 	%r1, %ctaid.z;
	mov.u32 	%r2, %ctaid.y;
	mov.u32 	%r3, %tid.x;
	setp.ge.s32 	%p1, %r1, %r6;
	setp.ge.s32 	%p2, %r2, %r4;
	or.pred  	%p3, %p1, %p2;
	setp.ge.s32 	%p4, %r3, %r5;
	or.pred  	%p5, %p3, %p4;
	@%p5 bra 	$L__BB1_2;
	cvta.to.global.u64 	%rd3, %rd2;
	cvta.to.global.u64 	%rd4, %rd1;
	mul.lo.s32 	%r7, %r4, %r1;
	mad.lo.s32 	%r8, %r5, %r2, %r3;
	mad.lo.s32 	%r9, %r7, %r5, %r8;
	mul.wide.u32 	%rd5, %r8, 4;
	add.s64 	%rd6, %rd3, %rd5;
	ld.global.f32 	%f1, [%rd6];
	mul.wide.u32 	%rd7, %r9, 4;
	add.s64 	%rd8, %rd4, %rd7;
	ld.global.f32 	%f2, [%rd8];
	add.f32 	%f3, %f1, %f2;
	st.global.f32 	[%rd8], %f3;
$L__BB1_2:
	ret;

}


// ===== COMPILED SASS (sm_100) =====

	.target	sm_100

	.elftype	@"ET_EXEC"


//--------------------- .note.nv.tkinfo           --------------------------
	.section	.note.nv.tkinfo,"",@"SHT_NOTE"
	.sectionflags	@"SHF_NOTE_NV_TKINFO"
	.tkinfo
        /*0018*/ 	.word	0x00000002
        /*0030*/ 	.string	""
        /*0030*/ 	.string	"ptxas"
        /*0030*/ 	.string	"Cuda compilation tools, release 13.0, V13.0.88"
        /*0030*/ 	.string	"Build cuda_13.0.r13.0/compiler.36424714_0"
        /*0030*/ 	.string	"-arch sm_100 -m 64 "



//--------------------- .note.nv.cuinfo           --------------------------
	.section	.note.nv.cuinfo,"",@"SHT_NOTE"
	.sectionflags	@"SHF_NOTE_NV_CUINFO"
        /*0018*/ 	.short	0x0002
        /*001a*/ 	.short	0x0064
        /*001c*/ 	.short	0x0082
	.zero		2


//--------------------- .nv.info                  --------------------------
	.section	.nv.info,"",@"SHT_CUDA_INFO"
	.align	4


	//----- nvinfo : EIATTR_REGCOUNT
	.align		4
        /*0000*/ 	.byte	0x04, 0x2f
        /*0002*/ 	.short	(.L_2 - .L_1)
	.align		4
.L_1:
        /*0004*/ 	.word	index@(_Z35generate_positional_encoding_kernelPfii)
        /*0008*/ 	.word	0x00000010


	//----- nvinfo : EIATTR_FRAME_SIZE
	.align		4
.L_2:
        /*000c*/ 	.byte	0x04, 0x11
        /*000e*/ 	.short	(.L_4 - .L_3)
	.align		4
.L_3:
        /*0010*/ 	.word	index@($__internal_0_$__cuda_sm3x_div_rn_noftz_f32_slowpath)
        /*0014*/ 	.word	0x00000020


	//----- nvinfo : EIATTR_FRAME_SIZE
	.align		4
.L_4:
        /*0018*/ 	.byte	0x04, 0x11
        /*001a*/ 	.short	(.L_6 - .L_5)
	.align		4
.L_5:
        /*001c*/ 	.word	index@(_Z35generate_positional_encoding_kernelPfii)
        /*0020*/ 	.word	0x00000020


	//----- nvinfo : EIATTR_REGCOUNT
	.align		4
.L_6:
        /*0024*/ 	.byte	0x04, 0x2f
        /*0026*/ 	.short	(.L_8 - .L_7)
	.align		4
.L_7:
        /*0028*/ 	.word	index@(_Z30add_positional_encoding_kernelPfPKfiii)
        /*002c*/ 	.word	0x0000000c


	//----- nvinfo : EIATTR_FRAME_SIZE
	.align		4
.L_8:
        /*0030*/ 	.byte	0x04, 0x11
        /*0032*/ 	.short	(.L_10 - .L_9)
	.align		4
.L_9:
        /*0034*/ 	.word	index@(_Z30add_positional_encoding_kernelPfPKfiii)
        /*0038*/ 	.word	0x00000000


	//----- nvinfo : EIATTR_MIN_STACK_SIZE
	.align		4
.L_10:
        /*003c*/ 	.byte	0x04, 0x12
        /*003e*/ 	.short	(.L_12 - .L_11)
	.align		4
.L_11:
        /*0040*/ 	.word	index@(_Z30add_positional_encoding_kernelPfPKfiii)
        /*0044*/ 	.word	0x00000000


	//----- nvinfo : EIATTR_MIN_STACK_SIZE
	.align		4
.L_12:
        /*0048*/ 	.byte	0x04, 0x12
        /*004a*/ 	.short	(.L_14 - .L_13)
	.align		4
.L_13:
        /*004c*/ 	.word	index@(_Z35generate_positional_encoding_kernelPfii)
        /*0050*/ 	.word	0x00000020
.L_14:


//--------------------- .nv.compat                --------------------------
	.section	.nv.compat,"",@"SHT_CUDA_COMPAT_INFO"
	.align	4
        /*0000*/ 	.byte	0x02, 0x09, 0x00, 0x00, 0x02, 0x02, 0x01, 0x00, 0x02, 0x05, 0x05, 0x00, 0x03, 0x07, 0x01, 0x01
        /*0010*/ 	.byte	0x02, 0x03, 0x00, 0x00, 0x02, 0x06, 0x01, 0x00, 0x04, 0x0b, 0x08, 0x00, 0x01, 0x00, 0x00, 0x00
        /*0020*/ 	.byte	0x00, 0x00, 0x00, 0x00


//--------------------- .nv.info._Z30add_positional_encoding_kernelPfPKfiii --------------------------
	.section	.nv.info._Z30add_positional_encoding_kernelPfPKfiii,"",@"SHT_CUDA_INFO"
	.sectionflags	@""
	.align	4


	//----- nvinfo : EIATTR_CUDA_API_VERSION
	.align		4
        /*0000*/ 	.byte	0x04, 0x37
        /*0002*/ 	.short	(.L_16 - .L_15)
.L_15:
        /*0004*/ 	.word	0x00000082


	//----- nvinfo : EIATTR_KPARAM_INFO
	.align		4
.L_16:
        /*0008*/ 	.byte	0x04, 0x17
        /*000a*/ 	.short	(.L_18 - .L_17)
.L_17:
        /*000c*/ 	.word	0x00000000
        /*0010*/ 	.short	0x0004
        /*0012*/ 	.short	0x0018
        /*0014*/ 	.byte	0x00, 0xf0, 0x11, 0x00


	//----- nvinfo : EIATTR_KPARAM_INFO
	.align		4
.L_18:
        /*0018*/ 	.byte	0x04, 0x17
        /*001a*/ 	.short	(.L_20 - .L_19)
.L_19:
        /*001c*/ 	.word	0x00000000
        /*0020*/ 	.short	0x0003
        /*0022*/ 	.short	0x0014
        /*0024*/ 	.byte	0x00, 0xf0, 0x11, 0x00


	//----- nvinfo : EIATTR_KPARAM_INFO
	.align		4
.L_20:
        /*0028*/ 	.byte	0x04, 0x17
        /*002a*/ 	.short	(.L_22 - .L_21)
.L_21:
        /*002c*/ 	.word	0x00000000
        /*0030*/ 	.short	0x0002
        /*0032*/ 	.short	0x0010
        /*0034*/ 	.byte	0x00, 0xf0, 0x11, 0x00


	//----- nvinfo : EIATTR_KPARAM_INFO
	.align		4
.L_22:
        /*0038*/ 	.byte	0x04, 0x17
        /*003a*/ 	.short	(.L_24 - .L_23)
.L_23:
        /*003c*/ 	.word	0x00000000
        /*0040*/ 	.short	0x0001
        /*0042*/ 	.short	0x0008
        /*0044*/ 	.byte	0x00, 0xf5, 0x21, 0x00


	//----- nvinfo : EIATTR_KPARAM_INFO
	.align		4
.L_24:
        /*0048*/ 	.byte	0x04, 0x17
        /*004a*/ 	.short	(.L_26 - .L_25)
.L_25:
        /*004c*/ 	.word	0x00000000
        /*0050*/ 	.short	0x0000
        /*0052*/ 	.short	0x0000
        /*0054*/ 	.byte	0x00, 0xf5, 0x21, 0x00


	//----- nvinfo : EIATTR_SPARSE_MMA_MASK
	.align		4
.L_26:
        /*0058*/ 	.byte	0x03, 0x50
        /*005a*/ 	.short	0x0000


	//----- nvinfo : EIATTR_MAXREG_COUNT
	.align		4
        /*005c*/ 	.byte	0x03, 0x1b
        /*005e*/ 	.short	0x00ff


	//----- nvinfo : EIATTR_MERCURY_ISA_VERSION
	.align		4
        /*0060*/ 	.byte	0x03, 0x5f
        /*0062*/ 	.short	0x0101


	//----- nvinfo : EIATTR_VRC_CTA_INIT_COUNT
	.align		4
        /*0064*/ 	.byte	0x02, 0x4a
	.zero		1
	.zero		1


	//----- nvinfo : EIATTR_EXIT_INSTR_OFFSETS
	.align		4
        /*0068*/ 	.byte	0x04, 0x1c
        /*006a*/ 	.short	(.L_28 - .L_27)


	//   ....[0]....
.L_27:
        /*006c*/ 	.word	0x00000090


	//   ....[1]....
        /*0070*/ 	.word	0x00000160


	//----- nvinfo : EIATTR_CBANK_PARAM_SIZE
	.align		4
.L_28:
        /*0074*/ 	.byte	0x03, 0x19
        /*0076*/ 	.short	0x001c


	//----- nvinfo : EIATTR_PARAM_CBANK
	.align		4
        /*0078*/ 	.byte	0x04, 0x0a
        /*007a*/ 	.short	(.L_30 - .L_29)
	.align		4
.L_29:
        /*007c*/ 	.word	index@(.nv.constant0._Z30add_positional_encoding_kernelPfPKfiii)
        /*0080*/ 	.short	0x0380
        /*0082*/ 	.short	0x001c


	//----- nvinfo : EIATTR_SW_WAR
	.align		4
.L_30:
        /*0084*/ 	.byte	0x04, 0x36
        /*0086*/ 	.short	(.L_32 - .L_31)
.L_31:
        /*0088*/ 	.word	0x00000008
.L_32:


//--------------------- .nv.info._Z35generate_positional_encoding_kernelPfii --------------------------
	.section	.nv.info._Z35generate_positional_encoding_kernelPfii,"",@"SHT_CUDA_INFO"
	.sectionflags	@""
	.align	4


	//----- nvinfo : EIATTR_CUDA_API_VERSION
	.align		4
        /*0000*/ 	.byte	0x04, 0x37
        /*0002*/ 	.short	(.L_34 - .L_33)
.L_33:
        /*0004*/ 	.word	0x00000082


	//----- nvinfo : EIATTR_KPARAM_INFO
	.align		4
.L_34:
        /*0008*/ 	.byte	0x04, 0x17
        /*000a*/ 	.short	(.L_36 - .L_35)
.L_35:
        /*000c*/ 	.word	0x00000000
        /*0010*/ 	.short	0x0002
        /*0012*/ 	.short	0x000c
        /*0014*/ 	.byte	0x00, 0xf0, 0x11, 0x00


	//----- nvinfo : EIATTR_KPARAM_INFO
	.align		4
.L_36:
        /*0018*/ 	.byte	0x04, 0x17
        /*001a*/ 	.short	(.L_38 - .L_37)
.L_37:
        /*001c*/ 	.word	0x00000000
        /*0020*/ 	.short	0x0001
        /*0022*/ 	.short	0x0008
        /*0024*/ 	.byte	0x00, 0xf0, 0x11, 0x00


	//----- nvinfo : EIATTR_KPARAM_INFO
	.align		4
.L_38:
        /*0028*/ 	.byte	0x04, 0x17
        /*002a*/ 	.short	(.L_40 - .L_39)
.L_39:
        /*002c*/ 	.word	0x00000000
        /*0030*/ 	.short	0x0000
        /*0032*/ 	.short	0x0000
        /*0034*/ 	.byte	0x00, 0xf5, 0x21, 0x00


	//----- nvinfo : EIATTR_SPARSE_MMA_MASK
	.align		4
.L_40:
        /*0038*/ 	.byte	0x03, 0x50
        /*003a*/ 	.short	0x0000


	//----- nvinfo : EIATTR_MAXREG_COUNT
	.align		4
        /*003c*/ 	.byte	0x03, 0x1b
        /*003e*/ 	.short	0x00ff


	//----- nvinfo : EIATTR_MERCURY_ISA_VERSION
	.align		4
        /*0040*/ 	.byte	0x03, 0x5f
        /*0042*/ 	.short	0x0101


	//----- nvinfo : EIATTR_VRC_CTA_INIT_COUNT
	.align		4
        /*0044*/ 	.byte	0x02, 0x4a
	.zero		1
	.zero		1


	//----- nvinfo : EIATTR_EXIT_INSTR_OFFSETS
	.align		4
        /*0048*/ 	.byte	0x04, 0x1c
        /*004a*/ 	.short	(.L_42 - .L_41)


	//   ....[0]....
.L_41:
        /*004c*/ 	.word	0x00000070


	//   ....[1]....
        /*0050*/ 	.word	0x00000ab0


	//   ....[2]....
        /*0054*/ 	.word	0x00001020


	//----- nvinfo : EIATTR_CRS_STACK_SIZE
	.align		4
.L_42:
        /*0058*/ 	.byte	0x04, 0x1e
        /*005a*/ 	.short	(.L_44 - .L_43)
.L_43:
        /*005c*/ 	.word	0x00000000


	//----- nvinfo : EIATTR_CBANK_PARAM_SIZE
	.align		4
.L_44:
        /*0060*/ 	.byte	0x03, 0x19
        /*0062*/ 	.short	0x0010


	//----- nvinfo : EIATTR_PARAM_CBANK
	.align		4
        /*0064*/ 	.byte	0x04, 0x0a
        /*0066*/ 	.short	(.L_46 - .L_45)
	.align		4
.L_45:
        /*0068*/ 	.word	index@(.nv.constant0._Z35generate_positional_encoding_kernelPfii)
        /*006c*/ 	.short	0x0380
        /*006e*/ 	.short	0x0010


	//----- nvinfo : EIATTR_SW_WAR
	.align		4
.L_46:
        /*0070*/ 	.byte	0x04, 0x36
        /*0072*/ 	.short	(.L_48 - .L_47)
.L_47:
        /*0074*/ 	.word	0x00000008
.L_48:


//--------------------- .nv.callgraph             --------------------------
	.section	.nv.callgraph,"",@"SHT_CUDA_CALLGRAPH"
	.align	4
	.sectionentsize	8
	.align		4
        /*0000*/ 	.word	0x00000000
	.align		4
        /*0004*/ 	.word	0xffffffff
	.align		4
        /*0008*/ 	.word	0x00000000
	.align		4
        /*000c*/ 	.word	0xfffffffe
	.align		4
        /*0010*/ 	.word	0x00000000
	.align		4
        /*0014*/ 	.word	0xfffffffd
	.align		4
        /*0018*/ 	.word	0x00000000
	.align		4
        /*001c*/ 	.word	0xfffffffc


//--------------------- .nv.constant4             --------------------------
	.section	.nv.constant4,"a",@progbits
	.align	8
	.align		8
.nv.constant4:
        /*0000*/ 	.dword	__cudart_i2opi_f


//--------------------- .text._Z30add_positional_encoding_kernelPfPKfiii --------------------------
	.section	.text._Z30add_positional_encoding_kernelPfPKfiii,"ax",@progbits
	.align	128
        .global         _Z30add_positional_encoding_kernelPfPKfiii
        .type           _Z30add_positional_encoding_kernelPfPKfiii,@function
        .size           _Z30add_positional_encoding_kernelPfPKfiii,(.L_x_27 - _Z30add_positional_encoding_kernelPfPKfiii)
        .other          _Z30add_positional_encoding_kernelPfPKfiii,@"STO_CUDA_ENTRY STV_DEFAULT"
_Z30add_positional_encoding_kernelPfPKfiii:
.text._Z30add_positional_encoding_kernelPfPKfiii:
[----:B------:R-:W-:Y:S08]  /*0000*/  LDC R1, c[0x0][0x37c] ;  /* 0x0000df00ff017b82 */ /* 0x000ff00000000800 */
[----:B------:R-:W0:Y:S01]  /*0010*/  S2UR UR7, SR_CTAID.Y ;  /* 0x00000000000779c3 */ /* 0x000e220000002600 */
[----:B------:R-:W1:Y:S07]  /*0020*/  S2R R7, SR_TID.X ;  /* 0x0000000000077919 */ /* 0x000e6e0000002100 */
[----:B------:R-:W0:Y:S08]  /*0030*/  LDC.64 R8, c[0x0][0x390] ;  /* 0x0000e400ff087b82 */ /* 0x000e300000000a00 */
[----:B------:R-:W2:Y:S08]  /*0040*/  S2UR UR6, SR_CTAID.Z ;  /* 0x00000000000679c3 */ /* 0x000eb00000002700 */
[----:B------:R-:W1:Y:S01]  /*0050*/  LDC R6, c[0x0][0x398] ;  /* 0x0000e600ff067b82 */ /* 0x000e620000000800 */
[----:B0-----:R-:W-:-:S04]  /*0060*/  ISETP.LE.AND P0, PT, R9, UR7, PT ;  /* 0x0000000709007c0c */ /* 0x001fc8000bf03270 */
[----:B--2---:R-:W-:-:S04]  /*0070*/  ISETP.LE.OR P0, PT, R8, UR6, P0 ;  /* 0x0000000608007c0c */ /* 0x004fc80008703670 */
[----:B-1----:R-:W-:-:S13]  /*0080*/  ISETP.GE.OR P0, PT, R7, R6, P0 ;  /* 0x000000060700720c */ /* 0x002fda0000706670 */
[----:B------:R-:W-:Y:S05]  /*0090*/  @P0 EXIT ;  /* 0x000000000000094d */ /* 0x000fea0003800000 */
[----:B------:R-:W0:Y:S01]  /*00a0*/  LDC.64 R2, c[0x0][0x388] ;  /* 0x0000e200ff027b82 */ /* 0x000e220000000a00 */
[----:B------:R-:W1:Y:S01]  /*00b0*/  LDCU.64 UR4, c[0x0][0x358] ;  /* 0x00006b00ff0477ac */ /* 0x000e620008000a00 */
[----:B------:R-:W-:Y:S02]  /*00c0*/  IMAD R0, R9, UR6, RZ ;  /* 0x0000000609007c24 */ /* 0x000fe4000f8e02ff */
[----:B------:R-:W-:-:S04]  /*00d0*/  IMAD R7, R6, UR7, R7 ;  /* 0x0000000706077c24 */ /* 0x000fc8000f8e0207 */
[----:B------:R-:W2:Y:S01]  /*00e0*/  LDC.64 R4, c[0x0][0x380] ;  /* 0x0000e000ff047b82 */ /* 0x000ea20000000a00 */
[----:B------:R-:W-:Y:S02]  /*00f0*/  IMAD R9, R0, R6, R7 ;  /* 0x0000000600097224 */ /* 0x000fe400078e0207 */
[----:B0-----:R-:W-:-:S06]  /*0100*/  IMAD.WIDE.U32 R2, R7, 0x4, R2 ;  /* 0x0000000407027825 */ /* 0x001fcc00078e0002 */
[----:B-1----:R-:W3:Y:S01]  /*0110*/  LDG.E R2, desc[UR4][R2.64] ;  /* 0x0000000402027981 */ /* 0x002ee2000c1e1900 */
[----:B--2---:R-:W-:-:S05]  /*0120*/  IMAD.WIDE.U32 R4, R9, 0x4, R4 ;  /* 0x0000000409047825 */ /* 0x004fca00078e0004 */
[----:B------:R-:W3:Y:S02]  /*0130*/  LDG.E R7, desc[UR4][R4.64] ;  /* 0x0000000404077981 */ /* 0x000ee4000c1e1900 */
[----:B---3--:R-:W-:-:S05]  /*0140*/  FADD R7, R2, R7 ;  /* 0x0000000702077221 */ /* 0x008fca0000000000 */
[----:B------:R-:W-:Y:S01]  /*0150*/  STG.E desc[UR4][R4.64], R7 ;  /* 0x0000000704007986 */ /* 0x000fe2000c101904 */
[----:B------:R-:W-:Y:S05]  /*0160*/  EXIT ;  /* 0x000000000000794d */ /* 0x000fea0003800000 */
.L_x_0:
[----:B------:R-:W-:-:S00]  /*0170*/  BRA `(.L_x_0) ;  /* 0xfffffffc00fc7947 */ /* 0x000fc0000383ffff */
[----:B------:R-:W-:-:S00]  /*0180*/  NOP ;  /* 0x0000000000007918 */ /* 0x000fc00000000000 */
[----:B------:R-:W-:-:S00]  /*0190*/  NOP ;  /* 0x0000000000007918 */ /* 0x000fc00000000000 */
[----:B------:R-:W-:-:S00]  /*01a0*/  NOP ;  /* 0x0000000000007918 */ /* 0x000fc00000000000 */
[----:B------:R-:W-:-:S00]  /*01b0*/  NOP ;  /* 0x0000000000007918 */ /* 0x000fc00000000000 */
[----:B------:R-:W-:-:S00]  /*01c0*/  NOP ;  /* 0x0000000000007918 */ /* 0x000fc00000000000 */
[----:B------:R-:W-:-:S00]  /*01d0*/  NOP ;  /* 0x0000000000007918 */ /* 0x000fc00000000000 */
[----:B------:R-:W-:-:S00]  /*01e0*/  NOP ;  /* 0x0000000000007918 */ /* 0x000fc00000000000 */
[----:B------:R-:W-:-:S00]  /*01f0*/  NOP ;  /* 0x0000000000007918 */ /* 0x000fc00000000000 */
.L_x_27:


//--------------------- .text._Z35generate_positional_encoding_kernelPfii --------------------------
	.section	.text._Z35generate_positional_encoding_kernelPfii,"ax",@progbits
	.align	128
        .global         _Z35generate_positional_encoding_kernelPfii
        .type           _Z35generate_positional_encoding_kernelPfii,@function
        .size           _Z35generate_positional_encoding_kernelPfii,(.L_x_26 - _Z35generate_positional_encoding_kernelPfii)
        .other          _Z35generate_positional_encoding_kernelPfii,@"STO_CUDA_ENTRY STV_DEFAULT"
_Z35generate_positional_encoding_kernelPfii:
.text._Z35generate_positional_encoding_kernelPfii:
[----:B------:R-:W0:Y:S01]  /*0000*/  LDC R1, c[0x0][0x37c] ;  /* 0x0000df00ff017b82 */ /* 0x000e220000000800 */
[----:B------:R-:W1:Y:S07]  /*0010*/  S2R R2, SR_TID.X ;  /* 0x0000000000027919 */ /* 0x000e6e0000002100 */
[----:B------:R-:W1:Y:S01]  /*0020*/  LDC.64 R4, c[0x0][0x388] ;  /* 0x0000e200ff047b82 */ /* 0x000e620000000a00 */
[----:B0-----:R-:W-:-:S07]  /*0030*/  VIADD R1, R1, 0xffffffe0 ;  /* 0xffffffe001017836 */ /* 0x001fce0000000000 */
[----:B------:R-:W0:Y:S01]  /*0040*/  S2UR UR4, SR_CTAID.X ;  /* 0x00000000000479c3 */ /* 0x000e220000002500 */
[----:B-1----:R-:W-:-:S04]  /*0050*/  ISETP.GE.AND P0, PT, R2, R5, PT ;  /* 0x000000050200720c */ /* 0x002fc80003f06270 */
[----:B0-----:R-:W-:-:S13]  /*0060*/  ISETP.LE.OR P0, PT, R4, UR4, P0 ;  /* 0x0000000404007c0c */ /* 0x001fda0008703670 */
[----:B------:R-:W-:Y:S05]  /*0070*/  @P0 EXIT ;  /* 0x000000000000094d */ /* 0x000fea0003800000 */
[----:B------:R-:W-:Y:S01]  /*0080*/  I2FP.F32.U32 R5, R5 ;  /* 0x0000000500057245 */ /* 0x000fe20000201000 */
[----:B------:R-:W-:Y:S01]  /*0090*/  BSSY.RECONVERGENT B0, `(.L_x_1) ;  /* 0x000000f000007945 */ /* 0x000fe20003800200 */
[----:B------:R-:W-:Y:S02]  /*00a0*/  LOP3.LUT R0, R2, 0x3fe, RZ, 0xc0, !PT ;  /* 0x000003fe02007812 */ /* 0x000fe400078ec0ff */
[----:B------:R-:W0:Y:S02]  /*00b0*/  MUFU.RCP R4, R5 ;  /* 0x0000000500047308 */ /* 0x000e240000001000 */
[----:B------:R-:W-:-:S06]  /*00c0*/  I2FP.F32.U32 R0, R0 ;  /* 0x0000000000007245 */ /* 0x000fcc0000201000 */
[----:B------:R-:W1:Y:S01]  /*00d0*/  FCHK P0, R0, R5 ;  /* 0x0000000500007302 */ /* 0x000e620000000000 */
[----:B0-----:R-:W-:-:S04]  /*00e0*/  FFMA R3, -R5, R4, 1 ;  /* 0x3f80000005037423 */ /* 0x001fc80000000104 */
[----:B------:R-:W-:-:S04]  /*00f0*/  FFMA R3, R4, R3, R4 ;  /* 0x0000000304037223 */ /* 0x000fc80000000004 */
[----:B------:R-:W-:-:S04]  /*0100*/  FFMA R4, R0, R3, RZ ;  /* 0x0000000300047223 */ /* 0x000fc800000000ff */
[----:B------:R-:W-:-:S04]  /*0110*/  FFMA R6, -R5, R4, R0 ;  /* 0x0000000405067223 */ /* 0x000fc80000000100 */
[----:B------:R-:W-:Y:S01]  /*0120*/  FFMA R3, R3, R6, R4 ;  /* 0x0000000603037223 */ /* 0x000fe20000000004 */
[----:B-1----:R-:W-:Y:S06]  /*0130*/  @!P0 BRA `(.L_x_2) ;  /* 0x0000000000108947 */ /* 0x002fec0003800000 */
[----:B------:R-:W-:Y:S01]  /*0140*/  IMAD.MOV.U32 R3, RZ, RZ, R5 ;  /* 0x000000ffff037224 */ /* 0x000fe200078e0005 */
[----:B------:R-:W-:-:S07]  /*0150*/  MOV R4, 0x170 ;  /* 0x0000017000047802 */ /* 0x000fce0000000f00 */
[----:B------:R-:W-:Y:S05]  /*0160*/  CALL.REL.NOINC `($__internal_0_$__cuda_sm3x_div_rn_noftz_f32_slowpath) ;  /* 0x0000000c00b07944 */ /* 0x000fea0003c00000 */
[----:B------:R-:W-:-:S07]  /*0170*/  IMAD.MOV.U32 R3, RZ, RZ, R0 ;  /* 0x000000ffff037224 */ /* 0x000fce00078e0000 */
.L_x_2:
[----:B------:R-:W-:Y:S05]  /*0180*/  BSYNC.RECONVERGENT B0 ;  /* 0x0000000000007941 */ /* 0x000fea0003800200 */
.L_x_1:
[----:B------:R-:W-:Y:S01]  /*0190*/  FSETP.NEU.AND P0, PT, R3, RZ, PT ;  /* 0x000000ff0300720b */ /* 0x000fe20003f0d000 */
[----:B------:R-:W-:Y:S01]  /*01a0*/  BSSY.RECONVERGENT B0, `(.L_x_3) ;  /* 0x0000026000007945 */ /* 0x000fe20003800200 */
[----:B------:R-:W-:-:S11]  /*01b0*/  IMAD.MOV.U32 R5, RZ, RZ, 0x3f800000 ;  /* 0x3f800000ff057424 */ /* 0x000fd600078e00ff */
[----:B------:R-:W-:Y:S05]  /*01c0*/  @!P0 BRA `(.L_x_4) ;  /* 0x00000000008c8947 */ /* 0x000fea0003800000 */
[----:B------:R-:W-:Y:S01]  /*01d0*/  IMAD.MOV.U32 R5, RZ, RZ, 0x303eee36 ;  /* 0x303eee36ff057424 */ /* 0x000fe200078e00ff */
[----:B------:R-:W-:Y:S01]  /*01e0*/  FSETP.NAN.AND P2, PT, |R3|, |R3|, PT ;  /* 0x400000030300720b */ /* 0x000fe20003f48200 */
[----:B------:R-:W-:Y:S02]  /*01f0*/  IMAD.MOV.U32 R0, RZ, RZ, 0x3fb8aa3b ;  /* 0x3fb8aa3bff007424 */ /* 0x000fe400078e00ff */
[----:B------:R-:W-:Y:S02]  /*0200*/  IMAD.MOV.U32 R7, RZ, RZ, 0x3e4b8a05 ;  /* 0x3e4b8a05ff077424 */ /* 0x000fe400078e00ff */
[----:B------:R-:W-:Y:S01]  /*0210*/  FFMA R0, -R5, R0, 3.622995450314192567e-07 ;  /* 0x34c2821205007423 */ /* 0x000fe20000000100 */
[----:B------:R-:W-:-:S03]  /*0220*/  IMAD.MOV.U32 R9, RZ, RZ, 0x391fcb8e ;  /* 0x391fcb8eff097424 */ /* 0x000fc600078e00ff */
[----:B------:R-:W-:-:S04]  /*0230*/  FFMA R0, R7, 1.9251366722983220825e-08, R0 ;  /* 0x32a55e3407007823 */ /* 0x000fc80000000000 */
[----:B------:R-:W-:-:S04]  /*0240*/  FFMA R0, -R5, 0.014334906823933124542, R0 ;  /* 0x3c6adcf505007823 */ /* 0x000fc80000000100 */
[----:B------:R-:W-:-:S04]  /*0250*/  FFMA R0, R7, 0.0047783022746443748474, R0 ;  /* 0x3b9c934e07007823 */ /* 0x000fc80000000000 */
[----:B------:R-:W-:-:S04]  /*0260*/  FADD R4, R0, 13.286762237548828125 ;  /* 0x4154969400047421 */ /* 0x000fc80000000000 */
[C---:B------:R-:W-:Y:S01]  /*0270*/  FMUL R5, R4.reuse, R3 ;  /* 0x0000000304057220 */ /* 0x040fe20000400000 */
[----:B------:R-:W-:-:S03]  /*0280*/  FADD R7, R4, -13.286762237548828125 ;  /* 0xc154969404077421 */ /* 0x000fc60000000000 */
[----:B------:R-:W0:Y:S01]  /*0290*/  FRND R6, R5 ;  /* 0x0000000500067307 */ /* 0x000e220000201000 */
[----:B------:R-:W-:Y:S01]  /*02a0*/  FADD R7, R0, -R7 ;  /* 0x8000000700077221 */ /* 0x000fe20000000000 */
[----:B------:R-:W-:Y:S01]  /*02b0*/  FFMA R4, R4, R3, -R5 ;  /* 0x0000000304047223 */ /* 0x000fe20000000805 */
[----:B------:R-:W-:-:S03]  /*02c0*/  FSETP.GT.AND P0, PT, |R5|, 152, PT ;  /* 0x431800000500780b */ /* 0x000fc60003f04200 */
[----:B------:R-:W-:Y:S01]  /*02d0*/  FFMA R7, R7, R3, R4 ;  /* 0x0000000307077223 */ /* 0x000fe20000000004 */
[----:B0-----:R-:W-:Y:S01]  /*02e0*/  FADD R0, R5, -R6 ;  /* 0x8000000605007221 */ /* 0x001fe20000000000 */
[----:B------:R-:W-:-:S03]  /*02f0*/  FSETP.GT.AND P1, PT, R6, RZ, PT ;  /* 0x000000ff0600720b */ /* 0x000fc60003f24000 */
[----:B------:R-:W-:Y:S01]  /*0300*/  FADD R0, R0, R7 ;  /* 0x0000000700007221 */ /* 0x000fe20000000000 */
[----:B------:R-:W-:Y:S02]  /*0310*/  SEL R4, RZ, 0x83000000, P1 ;  /* 0x83000000ff047807 */ /* 0x000fe40000800000 */
[----:B------:R-:W-:Y:S01]  /*0320*/  FSETP.GEU.AND P1, PT, R5, RZ, PT ;  /* 0x000000ff0500720b */ /* 0x000fe20003f2e000 */
[----:B------:R-:W-:Y:S02]  /*0330*/  FFMA R7, R0, R9, 0.0013391353422775864601 ;  /* 0x3aaf85ed00077423 */ /* 0x000fe40000000009 */
[----:B------:R-:W-:Y:S02]  /*0340*/  VIADD R6, R4, 0x7f000000 ;  /* 0x7f00000004067836 */ /* 0x000fe40000000000 */
[C---:B------:R-:W-:Y:S02]  /*0350*/  FFMA R9, R0.reuse, R7, 0.0096188392490148544312 ;  /* 0x3c1d985600097423 */ /* 0x040fe40000000007 */
[----:B------:R0:W1:Y:S02]  /*0360*/  F2I.NTZ R7, R5 ;  /* 0x0000000500077305 */ /* 0x0000640000203100 */
[----:B------:R-:W-:-:S04]  /*0370*/  FFMA R9, R0, R9, 0.055503588169813156128 ;  /* 0x3d6357bb00097423 */ /* 0x000fc80000000009 */
[----:B------:R-:W-:Y:S01]  /*0380*/  FFMA R9, R0, R9, 0.24022644758224487305 ;  /* 0x3e75fdec00097423 */ /* 0x000fe20000000009 */
[----:B0-----:R-:W-:-:S03]  /*0390*/  FSEL R5, RZ, +INF , !P1 ;  /* 0x7f800000ff057808 */ /* 0x001fc60004800000 */
[----:B------:R-:W-:-:S04]  /*03a0*/  FFMA R9, R0, R9, 0.69314718246459960938 ;  /* 0x3f31721800097423 */ /* 0x000fc80000000009 */
[----:B------:R-:W-:Y:S01]  /*03b0*/  FFMA R9, R0, R9, 1 ;  /* 0x3f80000000097423 */ /* 0x000fe20000000009 */
[----:B-1----:R-:W-:-:S03]  /*03c0*/  LEA R7, R7, -R4, 0x17 ;  /* 0x8000000407077211 */ /* 0x002fc600078eb8ff */
[----:B------:R-:W-:-:S04]  /*03d0*/  FMUL R6, R6, R9 ;  /* 0x0000000906067220 */ /* 0x000fc80000400000 */
[----:B------:R-:W-:Y:S01]  /*03e0*/  @!P0 FMUL R5, R7, R6 ;  /* 0x0000000607058220 */ /* 0x000fe20000400000 */
[----:B------:R-:W-:-:S07]  /*03f0*/  @P2 FADD R5, R3, 10000 ;  /* 0x461c400003052421 */ /* 0x000fce0000000000 */
.L_x_4:
[----:B------:R-:W-:Y:S05]  /*0400*/  BSYNC.RECONVERGENT B0 ;  /* 0x0000000000007941 */ /* 0x000fea0003800200 */
.L_x_3:
[----:B------:R-:W0:Y:S01]  /*0410*/  MUFU.RCP R4, R5 ;  /* 0x0000000500047308 */ /* 0x000e220000001000 */
[----:B------:R-:W-:Y:S01]  /*0420*/  I2FP.F32.U32 R0, UR4 ;  /* 0x0000000400007c45 */ /* 0x000fe20008201000 */
[----:B------:R-:W-:Y:S06]  /*0430*/  BSSY.RECONVERGENT B0, `(.L_x_5) ;  /* 0x000000c000007945 */ /* 0x000fec0003800200 */
[----:B------:R-:W1:Y:S01]  /*0440*/  FCHK P0, R0, R5 ;  /* 0x0000000500007302 */ /* 0x000e620000000000 */
[----:B0-----:R-:W-:-:S04]  /*0450*/  FFMA R3, R4, -R5, 1 ;  /* 0x3f80000004037423 */ /* 0x001fc80000000805 */
[----:B------:R-:W-:-:S04]  /*0460*/  FFMA R3, R4, R3, R4 ;  /* 0x0000000304037223 */ /* 0x000fc80000000004 */
[----:B------:R-:W-:-:S04]  /*0470*/  FFMA R4, R0, R3, RZ ;  /* 0x0000000300047223 */ /* 0x000fc800000000ff */
[----:B------:R-:W-:-:S04]  /*0480*/  FFMA R7, R4, -R5, R0 ;  /* 0x8000000504077223 */ /* 0x000fc80000000000 */
[----:B------:R-:W-:Y:S01]  /*0490*/  FFMA R7, R3, R7, R4 ;  /* 0x0000000703077223 */ /* 0x000fe20000000004 */
[----:B-1----:R-:W-:Y:S06]  /*04a0*/  @!P0 BRA `(.L_x_6) ;  /* 0x0000000000108947 */ /* 0x002fec0003800000 */
[----:B------:R-:W-:Y:S01]  /*04b0*/  IMAD.MOV.U32 R3, RZ, RZ, R5 ;  /* 0x000000ffff037224 */ /* 0x000fe200078e0005 */
[----:B------:R-:W-:-:S07]  /*04c0*/  MOV R4, 0x4e0 ;  /* 0x000004e000047802 */ /* 0x000fce0000000f00 */
[----:B------:R-:W-:Y:S05]  /*04d0*/  CALL.REL.NOINC `($__internal_0_$__cuda_sm3x_div_rn_noftz_f32_slowpath) ;  /* 0x0000000800d47944 */ /* 0x000fea0003c00000 */
[----:B------:R-:W-:-:S07]  /*04e0*/  IMAD.MOV.U32 R7, RZ, RZ, R0 ;  /* 0x000000ffff077224 */ /* 0x000fce00078e0000 */
.L_x_6:
[----:B------:R-:W-:Y:S05]  /*04f0*/  BSYNC.RECONVERGENT B0 ;  /* 0x0000000000007941 */ /* 0x000fea0003800200 */
.L_x_5:
[----:B------:R-:W0:Y:S01]  /*0500*/  LDC R5, c[0x0][0x38c] ;  /* 0x0000e300ff057b82 */ /* 0x000e220000000800 */
[----:B------:R-:W-:Y:S01]  /*0510*/  LOP3.LUT R0, R2, 0x1, RZ, 0xc0, !PT ;  /* 0x0000000102007812 */ /* 0x000fe200078ec0ff */
[----:B------:R-:W1:Y:S03]  /*0520*/  LDCU.64 UR6, c[0x0][0x358] ;  /* 0x00006b00ff0677ac */ /* 0x000e660008000a00 */
[----:B------:R-:W-:Y:S01]  /*0530*/  ISETP.NE.U32.AND P0, PT, R0, 0x1, PT ;  /* 0x000000010000780c */ /* 0x000fe20003f05070 */
[----:B0-----:R-:W-:-:S12]  /*0540*/  IMAD R5, R5, UR4, R2 ;  /* 0x0000000405057c24 */ /* 0x001fd8000f8e0202 */
[----:B-1----:R-:W-:Y:S05]  /*0550*/  @!P0 BRA `(.L_x_7) ;  /* 0x0000000400588947 */ /* 0x002fea0003800000 */
[C---:B------:R-:W-:Y:S01]  /*0560*/  FMUL R0, R7.reuse, 0.63661974668502807617 ;  /* 0x3f22f98307007820 */ /* 0x040fe20000400000 */
[----:B------:R-:W-:Y:S01]  /*0570*/  FSETP.GE.AND P0, PT, |R7|, 105615, PT ;  /* 0x47ce47800700780b */ /* 0x000fe20003f06200 */
[----:B------:R-:W-:Y:S04]  /*0580*/  BSSY.RECONVERGENT B0, `(.L_x_8) ;  /* 0x000003e000007945 */ /* 0x000fe80003800200 */
[----:B------:R-:W0:Y:S02]  /*0590*/  F2I.NTZ R0, R0 ;  /* 0x0000000000007305 */ /* 0x000e240000203100 */
[----:B0-----:R-:W-:-:S05]  /*05a0*/  I2FP.F32.S32 R2, R0 ;  /* 0x0000000000027245 */ /* 0x001fca0000201400 */
[----:B------:R-:W-:-:S04]  /*05b0*/  FFMA R3, R2, -1.5707962512969970703, R7 ;  /* 0xbfc90fda02037823 */ /* 0x000fc80000000007 */
[----:B------:R-:W-:-:S04]  /*05c0*/  FFMA R3, R2, -7.5497894158615963534e-08, R3 ;  /* 0xb3a2216802037823 */ /* 0x000fc80000000003 */
[----:B------:R-:W-:Y:S01]  /*05d0*/  FFMA R4, R2, -5.3903029534742383927e-15, R3 ;  /* 0xa7c234c502047823 */ /* 0x000fe20000000003 */
[----:B------:R-:W-:Y:S06]  /*05e0*/  @!P0 BRA `(.L_x_9) ;  /* 0x0000000000dc8947 */ /* 0x000fec0003800000 */
[----:B------:R-:W-:-:S13]  /*05f0*/  FSETP.NEU.AND P0, PT, |R7|, +INF , PT ;  /* 0x7f8000000700780b */ /* 0x000fda0003f0d200 */
[----:B------:R-:W-:Y:S01]  /*0600*/  @!P0 FMUL R4, RZ, R7 ;  /* 0x00000007ff048220 */ /* 0x000fe20000400000 */
[----:B------:R-:W-:Y:S01]  /*0610*/  @!P0 IMAD.MOV.U32 R0, RZ, RZ, RZ ;  /* 0x000000ffff008224 */ /* 0x000fe200078e00ff */
[----:B------:R-:W-:Y:S06]  /*0620*/  @!P0 BRA `(.L_x_9) ;  /* 0x0000000000cc8947 */ /* 0x000fec0003800000 */
[----:B------:R-:W-:Y:S01]  /*0630*/  IMAD.SHL.U32 R2, R7, 0x100, RZ ;  /* 0x0000010007027824 */ /* 0x000fe200078e00ff */
[----:B------:R-:W0:Y:S01]  /*0640*/  LDCU.64 UR8, c[0x4][URZ] ;  /* 0x01000000ff0877ac */ /* 0x000e220008000a00 */
[----:B------:R-:W-:Y:S02]  /*0650*/  IMAD.MOV.U32 R6, RZ, RZ, RZ ;  /* 0x000000ffff067224 */ /* 0x000fe400078e00ff */
[----:B------:R-:W-:Y:S01]  /*0660*/  IMAD.MOV.U32 R0, RZ, RZ, R1 ;  /* 0x000000ffff007224 */ /* 0x000fe200078e0001 */
[----:B------:R-:W-:Y:S01]  /*0670*/  LOP3.LUT R13, R2, 0x80000000, RZ, 0xfc, !PT ;  /* 0x80000000020d7812 */ /* 0x000fe200078efcff */
[----:B------:R-:W-:Y:S01]  /*0680*/  UMOV UR5, URZ ;  /* 0x000000ff00057c82 */ /* 0x000fe20008000000 */
[----:B------:R-:W-:-:S05]  /*0690*/  UMOV UR4, URZ ;  /* 0x000000ff00047c82 */ /* 0x000fca0008000000 */
.L_x_10:
[----:B0-----:R-:W-:Y:S02]  /*06a0*/  IMAD.U32 R8, RZ, RZ, UR8 ;  /* 0x00000008ff087e24 */ /* 0x001fe4000f8e00ff */
[----:B------:R-:W-:-:S05]  /*06b0*/  IMAD.U32 R9, RZ, RZ, UR9 ;  /* 0x00000009ff097e24 */ /* 0x000fca000f8e00ff */
[----:B------:R-:W2:Y:S01]  /*06c0*/  LDG.E.CONSTANT R2, desc[UR6][R8.64] ;  /* 0x0000000608027981 */ /* 0x000ea2000c1e9900 */
[----:B------:R-:W-:Y:S02]  /*06d0*/  UIADD3 UR8, UP0, UPT, UR8, 0x4, URZ ;  /* 0x0000000408087890 */ /* 0x000fe4000ff1e0ff */
[----:B------:R-:W-:Y:S02]  /*06e0*/  UIADD3 UR4, UPT, UPT, UR4, 0x1, URZ ;  /* 0x0000000104047890 */ /* 0x000fe4000fffe0ff */
[----:B------:R-:W-:Y:S02]  /*06f0*/  UIADD3.X UR9, UPT, UPT, URZ, UR9, URZ, UP0, !UPT ;  /* 0x00000009ff097290 */ /* 0x000fe400087fe4ff */
[----:B------:R-:W-:Y:S01]  /*0700*/  UISETP.NE.AND UP0, UPT, UR4, 0x6, UPT ;  /* 0x000000060400788c */ /* 0x000fe2000bf05270 */
[----:B--2---:R-:W-:-:S03]  /*0710*/  IMAD.WIDE.U32 R2, R2, R13, RZ ;  /* 0x0000000d02027225 */ /* 0x004fc600078e00ff */
[----:B------:R-:W-:-:S04]  /*0720*/  IADD3 R11, P0, PT, R2, R6, RZ ;  /* 0x00000006020b7210 */ /* 0x000fc80007f1e0ff */
[----:B------:R-:W-:Y:S01]  /*0730*/  IADD3.X R6, PT, PT, R3, UR5, RZ, P0, !PT ;  /* 0x0000000503067c10 */ /* 0x000fe200087fe4ff */
[----:B------:R0:W-:Y:S02]  /*0740*/  STL [R0], R11 ;  /* 0x0000000b00007387 */ /* 0x0001e40000100800 */
[----:B0-----:R-:W-:Y:S01]  /*0750*/  IADD3 R0, PT, PT, R0, 0x4, RZ ;  /* 0x0000000400007810 */ /* 0x001fe20007ffe0ff */
[----:B------:R-:W-:Y:S06]  /*0760*/  BRA.U UP0, `(.L_x_10) ;  /* 0xfffffffd00cc7547 */ /* 0x000fec000b83ffff */
[----:B------:R-:W-:Y:S01]  /*0770*/  SHF.R.U32.HI R4, RZ, 0x17, R7 ;  /* 0x00000017ff047819 */ /* 0x000fe20000011607 */
[----:B------:R0:W-:Y:S03]  /*0780*/  STL [R1+0x18], R6 ;  /* 0x0000180601007387 */ /* 0x0001e60000100800 */
[C---:B------:R-:W-:Y:S02]  /*0790*/  LOP3.LUT R0, R4.reuse, 0xe0, RZ, 0xc0, !PT ;  /* 0x000000e004007812 */ /* 0x040fe400078ec0ff */
[----:B------:R-:W-:-:S03]  /*07a0*/  LOP3.LUT P0, RZ, R4, 0x1f, RZ, 0xc0, !PT ;  /* 0x0000001f04ff7812 */ /* 0x000fc6000780c0ff */
[----:B------:R-:W-:-:S05]  /*07b0*/  VIADD R0, R0, 0xffffff80 ;  /* 0xffffff8000007836 */ /* 0x000fca0000000000 */
[----:B------:R-:W-:-:S05]  /*07c0*/  SHF.R.U32.HI R0, RZ, 0x5, R0 ;  /* 0x00000005ff007819 */ /* 0x000fca0000011600 */
[----:B------:R-:W-:-:S05]  /*07d0*/  IMAD R10, R0, -0x4, R1 ;  /* 0xfffffffc000a7824 */ /* 0x000fca00078e0201 */
[----:B------:R-:W2:Y:S04]  /*07e0*/  LDL R0, [R10+0x18] ;  /* 0x000018000a007983 */ /* 0x000ea80000100800 */
[----:B------:R-:W2:Y:S04]  /*07f0*/  LDL R3, [R10+0x14] ;  /* 0x000014000a037983 */ /* 0x000ea80000100800 */
[----:B------:R-:W3:Y:S01]  /*0800*/  @P0 LDL R2, [R10+0x10] ;  /* 0x000010000a020983 */ /* 0x000ee20000100800 */
[----:B------:R-:W-:Y:S01]  /*0810*/  LOP3.LUT R4, R4, 0x1f, RZ, 0xc0, !PT ;  /* 0x0000001f04047812 */ /* 0x000fe200078ec0ff */
[----:B------:R-:W-:Y:S01]  /*0820*/  UMOV UR4, 0x54442d19 ;  /* 0x54442d1900047882 */ /* 0x000fe20000000000 */
[----:B------:R-:W-:-:S02]  /*0830*/  UMOV UR5, 0x3bf921fb ;  /* 0x3bf921fb00057882 */ /* 0x000fc40000000000 */
[-C--:B--2---:R-:W-:Y:S02]  /*0840*/  @P0 SHF.L.W.U32.HI R0, R3, R4.reuse, R0 ;  /* 0x0000000403000219 */ /* 0x084fe40000010e00 */
[----:B---3--:R-:W-:Y:S02]  /*0850*/  @P0 SHF.L.W.U32.HI R3, R2, R4, R3 ;  /* 0x0000000402030219 */ /* 0x008fe40000010e03 */
[----:B------:R-:W-:Y:S02]  /*0860*/  ISETP.GE.AND P0, PT, R7, RZ, PT ;  /* 0x000000ff0700720c */ /* 0x000fe40003f06270 */
[C---:B------:R-:W-:Y:S01]  /*0870*/  SHF.L.W.U32.HI R2, R3.reuse, 0x2, R0 ;  /* 0x0000000203027819 */ /* 0x040fe20000010e00 */
[----:B------:R-:W-:-:S03]  /*0880*/  IMAD.SHL.U32 R3, R3, 0x4, RZ ;  /* 0x0000000403037824 */ /* 0x000fc600078e00ff */
[----:B------:R-:W-:Y:S02]  /*0890*/  SHF.R.S32.HI R4, RZ, 0x1f, R2 ;  /* 0x0000001fff047819 */ /* 0x000fe40000011402 */
[----:B------:R-:W-:Y:S02]  /*08a0*/  LOP3.LUT R7, R2, R7, RZ, 0x3c, !PT ;  /* 0x0000000702077212 */ /* 0x000fe400078e3cff */
[C---:B------:R-:W-:Y:S02]  /*08b0*/  LOP3.LUT R8, R4.reuse, R3, RZ, 0x3c, !PT ;  /* 0x0000000304087212 */ /* 0x040fe400078e3cff */
[----:B------:R-:W-:Y:S02]  /*08c0*/  LOP3.LUT R9, R4, R2, RZ, 0x3c, !PT ;  /* 0x0000000204097212 */ /* 0x000fe400078e3cff */
[----:B------:R-:W-:Y:S02]  /*08d0*/  SHF.R.U32.HI R3, RZ, 0x1e, R0 ;  /* 0x0000001eff037819 */ /* 0x000fe40000011600 */
[----:B------:R-:W-:-:S02]  /*08e0*/  ISETP.GE.AND P1, PT, R7, RZ, PT ;  /* 0x000000ff0700720c */ /* 0x000fc40003f26270 */
[----:B------:R-:W1:Y:S01]  /*08f0*/  I2F.F64.S64 R8, R8 ;  /* 0x0000000800087312 */ /* 0x000e620000301c00 */
[----:B------:R-:W-:-:S05]  /*0900*/  LEA.HI R0, R2, R3, RZ, 0x1 ;  /* 0x0000000302007211 */ /* 0x000fca00078f08ff */
[----:B------:R-:W-:-:S04]  /*0910*/  IMAD.MOV R2, RZ, RZ, -R0 ;  /* 0x000000ffff027224 */ /* 0x000fc800078e0a00 */
[----:B------:R-:W-:Y:S01]  /*0920*/  @!P0 IMAD.MOV.U32 R0, RZ, RZ, R2 ;  /* 0x000000ffff008224 */ /* 0x000fe200078e0002 */
[----:B-1----:R-:W-:-:S10]  /*0930*/  DMUL R10, R8, UR4 ;  /* 0x00000004080a7c28 */ /* 0x002fd40008000000 */
[----:B------:R-:W1:Y:S02]  /*0940*/  F2F.F32.F64 R10, R10 ;  /* 0x0000000a000a7310 */ /* 0x000e640000301000 */
[----:B01----:R-:W-:-:S07]  /*0950*/  FSEL R4, -R10, R10, !P1 ;  /* 0x0000000a0a047208 */ /* 0x003fce0004800100 */
.L_x_9:
[----:B------:R-:W-:Y:S05]  /*0960*/  BSYNC.RECONVERGENT B0 ;  /* 0x0000000000007941 */ /* 0x000fea0003800200 */
.L_x_8:
[----:B------:R-:W-:Y:S01]  /*0970*/  LOP3.LUT R8, R0, 0x1, RZ, 0xc0, !PT ;  /* 0x0000000100087812 */ /* 0x000fe200078ec0ff */
[----:B------:R-:W-:Y:S02]  /*0980*/  IMAD.MOV.U32 R6, RZ, RZ, 0x37cbac00 ;  /* 0x37cbac00ff067424 */ /* 0x000fe400078e00ff */
[----:B------:R-:W-:Y:S01]  /*0990*/  FMUL R7, R4, R4 ;  /* 0x0000000404077220 */ /* 0x000fe20000400000 */
[----:B------:R-:W0:Y:S01]  /*09a0*/  LDC.64 R2, c[0x0][0x380] ;  /* 0x0000e000ff027b82 */ /* 0x000e220000000a00 */
[----:B------:R-:W-:Y:S01]  /*09b0*/  ISETP.NE.U32.AND P0, PT, R8, 0x1, PT ;  /* 0x000000010800780c */ /* 0x000fe20003f05070 */
[----:B------:R-:W-:Y:S02]  /*09c0*/  IMAD.MOV.U32 R8, RZ, RZ, 0x3d2aaabb ;  /* 0x3d2aaabbff087424 */ /* 0x000fe400078e00ff */
[----:B------:R-:W-:Y:S01]  /*09d0*/  FFMA R6, R7, R6, -0.0013887860113754868507 ;  /* 0xbab607ed07067423 */ /* 0x000fe20000000006 */
[----:B------:R-:W-:Y:S01]  /*09e0*/  IMAD.MOV.U32 R9, RZ, RZ, 0x3effffff ;  /* 0x3effffffff097424 */ /* 0x000fe200078e00ff */
[----:B------:R-:W-:-:S02]  /*09f0*/  LOP3.LUT P1, RZ, R0, 0x2, RZ, 0xc0, !PT ;  /* 0x0000000200ff7812 */ /* 0x000fc4000782c0ff */
[----:B------:R-:W-:Y:S02]  /*0a00*/  FSEL R8, R8, 0.0083327032625675201416, !P0 ;  /* 0x3c0885e408087808 */ /* 0x000fe40004000000 */
[----:B------:R-:W-:Y:S02]  /*0a10*/  FSEL R6, R6, -0.00019574658654164522886, !P0 ;  /* 0xb94d415306067808 */ /* 0x000fe40004000000 */
[----:B------:R-:W-:Y:S02]  /*0a20*/  FSEL R9, -R9, -0.16666662693023681641, !P0 ;  /* 0xbe2aaaa809097808 */ /* 0x000fe40004000100 */
[----:B------:R-:W-:Y:S01]  /*0a30*/  FSEL R0, R4, 1, P0 ;  /* 0x3f80000004007808 */ /* 0x000fe20000000000 */
[----:B------:R-:W-:-:S04]  /*0a40*/  FFMA R6, R7, R6, R8 ;  /* 0x0000000607067223 */ /* 0x000fc80000000008 */
[C---:B------:R-:W-:Y:S01]  /*0a50*/  FFMA R6, R7.reuse, R6, R9 ;  /* 0x0000000607067223 */ /* 0x040fe20000000009 */
[----:B------:R-:W-:-:S04]  /*0a60*/  FFMA R7, R7, R0, RZ ;  /* 0x0000000007077223 */ /* 0x000fc800000000ff */
[----:B------:R-:W-:Y:S01]  /*0a70*/  FFMA R7, R7, R6, R0 ;  /* 0x0000000607077223 */ /* 0x000fe20000000000 */
[----:B0-----:R-:W-:-:S04]  /*0a80*/  IMAD.WIDE.U32 R2, R5, 0x4, R2 ;  /* 0x0000000405027825 */ /* 0x001fc800078e0002 */
[----:B------:R-:W-:-:S05]  /*0a90*/  @P1 FADD R7, RZ, -R7 ;  /* 0x80000007ff071221 */ /* 0x000fca0000000000 */
[----:B------:R-:W-:Y:S01]  /*0aa0*/  STG.E desc[UR6][R2.64], R7 ;  /* 0x0000000702007986 */ /* 0x000fe2000c101906 */
[----:B------:R-:W-:Y:S05]  /*0ab0*/  EXIT ;  /* 0x000000000000794d */ /* 0x000fea0003800000 */
.L_x_7:
        /* <DEDUP_REMOVED lines=11> */
[----:B------:R-:W-:Y:S01]  /*0b70*/  @!P0 MOV R0, RZ ;  /* 0x000000ff00008202 */ /* 0x000fe20000000f00 */
        /* <DEDUP_REMOVED lines=8> */
.L_x_13:
        /* <DEDUP_REMOVED lines=11> */
[----:B0-----:R-:W-:Y:S01]  /*0cb0*/  VIADD R0, R0, 0x4 ;  /* 0x0000000400007836 */ /* 0x001fe20000000000 */
        /* <DEDUP_REMOVED lines=13> */
[----:B------:R-:W-:Y:S01]  /*0d90*/  UMOV UR5, 0x3bf921fb ;  /* 0x3bf921fb00057882 */ /* 0x000fe20000000000 */
[----:B------:R-:W-:-:S02]  /*0da0*/  ISETP.GE.AND P1, PT, R7, RZ, PT ;  /* 0x000000ff0700720c */ /* 0x000fc40003f26270 */
[-C--:B--2---:R-:W-:Y:S02]  /*0db0*/  @P0 SHF.L.W.U32.HI R0, R3, R4.reuse, R0 ;  /* 0x0000000403000219 */ /* 0x084fe40000010e00 */
[----:B---3--:R-:W-:-:S04]  /*0dc0*/  @P0 SHF.L.W.U32.HI R3, R2, R4, R3 ;  /* 0x0000000402030219 */ /* 0x008fc80000010e03 */
[C---:B------:R-:W-:Y:S02]  /*0dd0*/  SHF.L.W.U32.HI R2, R3.reuse, 0x2, R0 ;  /* 0x0000000203027819 */ /* 0x040fe40000010e00 */
[----:B------:R-:W-:Y:S02]  /*0de0*/  SHF.L.U32 R3, R3, 0x2, RZ ;  /* 0x0000000203037819 */ /* 0x000fe400000006ff */
[----:B------:R-:W-:Y:S02]  /*0df0*/  SHF.R.S32.HI R4, RZ, 0x1f, R2 ;  /* 0x0000001fff047819 */ /* 0x000fe40000011402 */
[----:B------:R-:W-:Y:S02]  /*0e00*/  LOP3.LUT R7, R2, R7, RZ, 0x3c, !PT ;  /* 0x0000000702077212 */ /* 0x000fe400078e3cff */
[C---:B------:R-:W-:Y:S02]  /*0e10*/  LOP3.LUT R8, R4.reuse, R3, RZ, 0x3c, !PT ;  /* 0x0000000304087212 */ /* 0x040fe400078e3cff */
[----:B------:R-:W-:-:S02]  /*0e20*/  LOP3.LUT R9, R4, R2, RZ, 0x3c, !PT ;  /* 0x0000000204097212 */ /* 0x000fc400078e3cff */
[----:B------:R-:W-:Y:S02]  /*0e30*/  SHF.R.U32.HI R3, RZ, 0x1e, R0 ;  /* 0x0000001eff037819 */ /* 0x000fe40000011600 */
[----:B------:R-:W-:Y:S02]  /*0e40*/  ISETP.GE.AND P0, PT, R7, RZ, PT ;  /* 0x000000ff0700720c */ /* 0x000fe40003f06270 */
[----:B------:R-:W1:Y:S01]  /*0e50*/  I2F.F64.S64 R8, R8 ;  /* 0x0000000800087312 */ /* 0x000e620000301c00 */
[----:B------:R-:W-:-:S05]  /*0e60*/  LEA.HI R0, R2, R3, RZ, 0x1 ;  /* 0x0000000302007211 */ /* 0x000fca00078f08ff */
[----:B------:R-:W-:-:S04]  /*0e70*/  IMAD.MOV R2, RZ, RZ, -R0 ;  /* 0x000000ffff027224 */ /* 0x000fc800078e0a00 */
[----:B------:R-:W-:Y:S01]  /*0e80*/  @!P1 IMAD.MOV.U32 R0, RZ, RZ, R2 ;  /* 0x000000ffff009224 */ /* 0x000fe200078e0002 */
[----:B-1----:R-:W-:-:S10]  /*0e90*/  DMUL R10, R8, UR4 ;  /* 0x00000004080a7c28 */ /* 0x002fd40008000000 */
[----:B------:R-:W1:Y:S02]  /*0ea0*/  F2F.F32.F64 R10, R10 ;  /* 0x0000000a000a7310 */ /* 0x000e640000301000 */
[----:B01----:R-:W-:-:S07]  /*0eb0*/  FSEL R4, -R10, R10, !P0 ;  /* 0x0000000a0a047208 */ /* 0x003fce0004000100 */
.L_x_12:
[----:B------:R-:W-:Y:S05]  /*0ec0*/  BSYNC.RECONVERGENT B0 ;  /* 0x0000000000007941 */ /* 0x000fea0003800200 */
.L_x_11:
[----:B------:R-:W-:Y:S01]  /*0ed0*/  LOP3.LUT R8, R0, 0x1, RZ, 0xc0, !PT ;  /* 0x0000000100087812 */ /* 0x000fe200078ec0ff */
[----:B------:R-:W-:Y:S02]  /*0ee0*/  IMAD.MOV.U32 R6, RZ, RZ, 0x37cbac00 ;  /* 0x37cbac00ff067424 */ /* 0x000fe400078e00ff */
[----:B------:R-:W-:Y:S01]  /*0ef0*/  FMUL R7, R4, R4 ;  /* 0x0000000404077220 */ /* 0x000fe20000400000 */
[----:B------:R-:W0:Y:S01]  /*0f00*/  LDC.64 R2, c[0x0][0x380] ;  /* 0x0000e000ff027b82 */ /* 0x000e220000000a00 */
[----:B------:R-:W-:Y:S01]  /*0f10*/  ISETP.NE.U32.AND P0, PT, R8, 0x1, PT ;  /* 0x000000010800780c */ /* 0x000fe20003f05070 */
[----:B------:R-:W-:Y:S02]  /*0f20*/  IMAD.MOV.U32 R8, RZ, RZ, 0x3c0885e4 ;  /* 0x3c0885e4ff087424 */ /* 0x000fe400078e00ff */
[----:B------:R-:W-:Y:S01]  /*0f30*/  FFMA R6, R7, R6, -0.0013887860113754868507 ;  /* 0xbab607ed07067423 */ /* 0x000fe20000000006 */
[----:B------:R-:W-:Y:S02]  /*0f40*/  VIADD R0, R0, 0x1 ;  /* 0x0000000100007836 */ /* 0x000fe40000000000 */
[----:B------:R-:W-:Y:S01]  /*0f50*/  IMAD.MOV.U32 R9, RZ, RZ, 0x3e2aaaa8 ;  /* 0x3e2aaaa8ff097424 */ /* 0x000fe200078e00ff */
[----:B------:R-:W-:-:S02]  /*0f60*/  FSEL R8, R8, 0.041666727513074874878, !P0 ;  /* 0x3d2aaabb08087808 */ /* 0x000fc40004000000 */
[----:B------:R-:W-:Y:S02]  /*0f70*/  FSEL R6, R6, -0.00019574658654164522886, P0 ;  /* 0xb94d415306067808 */ /* 0x000fe40000000000 */
[----:B------:R-:W-:Y:S02]  /*0f80*/  LOP3.LUT P1, RZ, R0, 0x2, RZ, 0xc0, !PT ;  /* 0x0000000200ff7812 */ /* 0x000fe4000782c0ff */
[----:B------:R-:W-:Y:S01]  /*0f90*/  FSEL R9, -R9, -0.4999999701976776123, !P0 ;  /* 0xbeffffff09097808 */ /* 0x000fe20004000100 */
[----:B------:R-:W-:Y:S01]  /*0fa0*/  FFMA R6, R7, R6, R8 ;  /* 0x0000000607067223 */ /* 0x000fe20000000008 */
[----:B------:R-:W-:-:S03]  /*0fb0*/  FSEL R0, R4, 1, !P0 ;  /* 0x3f80000004007808 */ /* 0x000fc60004000000 */
[C---:B------:R-:W-:Y:S02]  /*0fc0*/  FFMA R6, R7.reuse, R6, R9 ;  /* 0x0000000607067223 */ /* 0x040fe40000000009 */
[----:B------:R-:W-:-:S04]  /*0fd0*/  FFMA R7, R7, R0, RZ ;  /* 0x0000000007077223 */ /* 0x000fc800000000ff */
[----:B------:R-:W-:Y:S01]  /*0fe0*/  FFMA R7, R7, R6, R0 ;  /* 0x0000000607077223 */ /* 0x000fe20000000000 */
[----:B0-----:R-:W-:-:S04]  /*0ff0*/  IMAD.WIDE.U32 R2, R5, 0x4, R2 ;  /* 0x0000000405027825 */ /* 0x001fc800078e0002 */
[----:B------:R-:W-:-:S05]  /*1000*/  @P1 FADD R7, RZ, -R7 ;  /* 0x80000007ff071221 */ /* 0x000fca0000000000 */
[----:B------:R-:W-:Y:S01]  /*1010*/  STG.E desc[UR6][R2.64], R7 ;  /* 0x0000000702007986 */ /* 0x000fe2000c101906 */
[----:B------:R-:W-:Y:S05]  /*1020*/  EXIT ;  /* 0x000000000000794d */ /* 0x000fea0003800000 */
        .weak           $__internal_0_$__cuda_sm3x_div_rn_noftz_f32_slowpath
        .type           $__internal_0_$__cuda_sm3x_div_rn_noftz_f32_slowpath,@function
        .size           $__internal_0_$__cuda_sm3x_div_rn_noftz_f32_slowpath,(.L_x_26 - $__internal_0_$__cuda_sm3x_div_rn_noftz_f32_slowpath)
$__internal_0_$__cuda_sm3x_div_rn_noftz_f32_slowpath:
[----:B------:R-:W-:Y:S01]  /*1030*/  SHF.R.U32.HI R6, RZ, 0x17, R3 ;  /* 0x00000017ff067819 */ /* 0x000fe20000011603 */
[----:B------:R-:W-:Y:S01]  /*1040*/  BSSY.RECONVERGENT B1, `(.L_x_14) ;  /* 0x0000062000017945 */ /* 0x000fe20003800200 */
[----:B------:R-:W-:Y:S02]  /*1050*/  SHF.R.U32.HI R5, RZ, 0x17, R0 ;  /* 0x00000017ff057819 */ /* 0x000fe40000011600 */
[----:B------:R-:W-:Y:S02]  /*1060*/  LOP3.LUT R10, R6, 0xff, RZ, 0xc0, !PT ;  /* 0x000000ff060a7812 */ /* 0x000fe400078ec0ff */
[----:B------:R-:W-:-:S03]  /*1070*/  LOP3.LUT R8, R5, 0xff, RZ, 0xc0, !PT ;  /* 0x000000ff05087812 */ /* 0x000fc600078ec0ff */
[----:B------:R-:W-:Y:S01]  /*1080*/  VIADD R7, R10, 0xffffffff ;  /* 0xffffffff0a077836 */ /* 0x000fe20000000000 */
[----:B------:R-:W-:-:S04]  /*1090*/  IADD3 R6, PT, PT, R8, -0x1, RZ ;  /* 0xffffffff08067810 */ /* 0x000fc80007ffe0ff */
[----:B------:R-:W-:-:S04]  /*10a0*/  ISETP.GT.U32.AND P0, PT, R7, 0xfd, PT ;  /* 0x000000fd0700780c */ /* 0x000fc80003f04070 */
[----:B------:R-:W-:-:S13]  /*10b0*/  ISETP.GT.U32.OR P0, PT, R6, 0xfd, P0 ;  /* 0x000000fd0600780c */ /* 0x000fda0000704470 */
[----:B------:R-:W-:Y:S01]  /*10c0*/  @!P0 IMAD.MOV.U32 R5, RZ, RZ, RZ ;  /* 0x000000ffff058224 */ /* 0x000fe200078e00ff */
[----:B------:R-:W-:Y:S06]  /*10d0*/  @!P0 BRA `(.L_x_15) ;  /* 0x00000000005c8947 */ /* 0x000fec0003800000 */
[----:B------:R-:W-:Y:S02]  /*10e0*/  FSETP.GTU.FTZ.AND P0, PT, |R0|, +INF , PT ;  /* 0x7f8000000000780b */ /* 0x000fe40003f1c200 */
[----:B------:R-:W-:-:S04]  /*10f0*/  FSETP.GTU.FTZ.AND P1, PT, |R3|, +INF , PT ;  /* 0x7f8000000300780b */ /* 0x000fc80003f3c200 */
[----:B------:R-:W-:-:S13]  /*1100*/  PLOP3.LUT P0, PT, P0, P1, PT, 0xf8, 0x8f ;  /* 0x00000000008f781c */ /* 0x000fda0000703f70 */
[----:B------:R-:W-:Y:S05]  /*1110*/  @P0 BRA `(.L_x_16) ;  /* 0x00000004004c0947 */ /* 0x000fea0003800000 */
[----:B------:R-:W-:-:S13]  /*1120*/  LOP3.LUT P0, RZ, R3, 0x7fffffff, R0, 0xc8, !PT ;  /* 0x7fffffff03ff7812 */ /* 0x000fda000780c800 */
[----:B------:R-:W-:Y:S05]  /*1130*/  @!P0 BRA `(.L_x_17) ;  /* 0x00000004003c8947 */ /* 0x000fea0003800000 */
[C---:B------:R-:W-:Y:S02]  /*1140*/  FSETP.NEU.FTZ.AND P2, PT, |R0|.reuse, +INF , PT ;  /* 0x7f8000000000780b */ /* 0x040fe40003f5d200 */
[----:B------:R-:W-:Y:S02]  /*1150*/  FSETP.NEU.FTZ.AND P1, PT, |R3|, +INF , PT ;  /* 0x7f8000000300780b */ /* 0x000fe40003f3d200 */
[----:B------:R-:W-:-:S11]  /*1160*/  FSETP.NEU.FTZ.AND P0, PT, |R0|, +INF , PT ;  /* 0x7f8000000000780b */ /* 0x000fd60003f1d200 */
[----:B------:R-:W-:Y:S05]  /*1170*/  @!P1 BRA !P2, `(.L_x_17) ;  /* 0x00000004002c9947 */ /* 0x000fea0005000000 */
[----:B------:R-:W-:-:S04]  /*1180*/  LOP3.LUT P2, RZ, R0, 0x7fffffff, RZ, 0xc0, !PT ;  /* 0x7fffffff00ff7812 */ /* 0x000fc8000784c0ff */
[----:B------:R-:W-:-:S13]  /*1190*/  PLOP3.LUT P1, PT, P1, P2, PT, 0x2f, 0xf2 ;  /* 0x0000000000f2781c */ /* 0x000fda0000f24577 */
[----:B------:R-:W-:Y:S05]  /*11a0*/  @P1 BRA `(.L_x_18) ;  /* 0x0000000400181947 */ /* 0x000fea0003800000 */
[----:B------:R-:W-:-:S04]  /*11b0*/  LOP3.LUT P1, RZ, R3, 0x7fffffff, RZ, 0xc0, !PT ;  /* 0x7fffffff03ff7812 */ /* 0x000fc8000782c0ff */
[----:B------:R-:W-:-:S13]  /*11c0*/  PLOP3.LUT P0, PT, P0, P1, PT, 0x2f, 0xf2 ;  /* 0x0000000000f2781c */ /* 0x000fda0000702577 */
[----:B------:R-:W-:Y:S05]  /*11d0*/  @P0 BRA `(.L_x_19) ;  /* 0x0000000400000947 */ /* 0x000fea0003800000 */
[----:B------:R-:W-:Y:S02]  /*11e0*/  ISETP.GE.AND P0, PT, R6, RZ, PT ;  /* 0x000000ff0600720c */ /* 0x000fe40003f06270 */
[----:B------:R-:W-:-:S11]  /*11f0*/  ISETP.GE.AND P1, PT, R7, RZ, PT ;  /* 0x000000ff0700720c */ /* 0x000fd60003f26270 */
[----:B------:R-:W-:Y:S02]  /*1200*/  @P0 IMAD.MOV.U32 R5, RZ, RZ, RZ ;  /* 0x000000ffff050224 */ /* 0x000fe400078e00ff */
[----:B------:R-:W-:Y:S01]  /*1210*/  @!P0 FFMA R0, R0, 1.84467440737095516160e+19, RZ ;  /* 0x5f80000000008823 */ /* 0x000fe200000000ff */
[----:B------:R-:W-:Y:S02]  /*1220*/  @!P0 IMAD.MOV.U32 R5, RZ, RZ, -0x40 ;  /* 0xffffffc0ff058424 */ /* 0x000fe400078e00ff */
[----:B------:R-:W-:Y:S02]  /*1230*/  @!P1 FFMA R3, R3, 1.84467440737095516160e+19, RZ ;  /* 0x5f80000003039823 */ /* 0x000fe400000000ff */
[----:B------:R-:W-:-:S07]  /*1240*/  @!P1 VIADD R5, R5, 0x40 ;  /* 0x0000004005059836 */ /* 0x000fce0000000000 */
.L_x_15:
[----:B------:R-:W-:Y:S01]  /*1250*/  LEA R6, R10, 0xc0800000, 0x17 ;  /* 0xc08000000a067811 */ /* 0x000fe200078eb8ff */
[----:B------:R-:W-:Y:S04]  /*1260*/  BSSY.RECONVERGENT B2, `(.L_x_20) ;  /* 0x0000036000027945 */ /* 0x000fe80003800200 */
[----:B------:R-:W-:Y:S02]  /*1270*/  IMAD.IADD R6, R3, 0x1, -R6 ;  /* 0x0000000103067824 */ /* 0x000fe400078e0a06 */
[----:B------:R-:W-:Y:S02]  /*1280*/  VIADD R3, R8, 0xffffff81 ;  /* 0xffffff8108037836 */ /* 0x000fe40000000000 */
[----:B------:R0:W1:Y:S01]  /*1290*/  MUFU.RCP R7, R6 ;  /* 0x0000000600077308 */ /* 0x0000620000001000 */
[----:B------:R-:W-:Y:S01]  /*12a0*/  FADD.FTZ R9, -R6, -RZ ;  /* 0x800000ff06097221 */ /* 0x000fe20000010100 */
[C---:B------:R-:W-:Y:S01]  /*12b0*/  IMAD R0, R3.reuse, -0x800000, R0 ;  /* 0xff80000003007824 */ /* 0x040fe200078e0200 */
[----:B0-----:R-:W-:-:S05]  /*12c0*/  IADD3 R6, PT, PT, R3, 0x7f, -R10 ;  /* 0x0000007f03067810 */ /* 0x001fca0007ffe80a */
[----:B------:R-:W-:Y:S02]  /*12d0*/  IMAD.IADD R6, R6, 0x1, R5 ;  /* 0x0000000106067824 */ /* 0x000fe400078e0205 */
[----:B-1----:R-:W-:-:S04]  /*12e0*/  FFMA R8, R7, R9, 1 ;  /* 0x3f80000007087423 */ /* 0x002fc80000000009 */
[----:B------:R-:W-:-:S04]  /*12f0*/  FFMA R12, R7, R8, R7 ;  /* 0x00000008070c7223 */ /* 0x000fc80000000007 */
[----:B------:R-:W-:-:S04]  /*1300*/  FFMA R7, R0, R12, RZ ;  /* 0x0000000c00077223 */ /* 0x000fc800000000ff */
[----:B------:R-:W-:-:S04]  /*1310*/  FFMA R8, R9, R7, R0 ;  /* 0x0000000709087223 */ /* 0x000fc80000000000 */
[----:B------:R-:W-:-:S04]  /*1320*/  FFMA R7, R12, R8, R7 ;  /* 0x000000080c077223 */ /* 0x000fc80000000007 */
[----:B------:R-:W-:-:S04]  /*1330*/  FFMA R8, R9, R7, R0 ;  /* 0x0000000709087223 */ /* 0x000fc80000000000 */
[----:B------:R-:W-:-:S05]  /*1340*/  FFMA R0, R12, R8, R7 ;  /* 0x000000080c007223 */ /* 0x000fca0000000007 */
[----:B------:R-:W-:-:S04]  /*1350*/  SHF.R.U32.HI R3, RZ, 0x17, R0 ;  /* 0x00000017ff037819 */ /* 0x000fc80000011600 */
[----:B------:R-:W-:-:S04]  /*1360*/  LOP3.LUT R3, R3, 0xff, RZ, 0xc0, !PT ;  /* 0x000000ff03037812 */ /* 0x000fc800078ec0ff */
[----:B------:R-:W-:-:S05]  /*1370*/  IADD3 R9, PT, PT, R3, R6, RZ ;  /* 0x0000000603097210 */ /* 0x000fca0007ffe0ff */
[----:B------:R-:W-:-:S05]  /*1380*/  VIADD R3, R9, 0xffffffff ;  /* 0xffffffff09037836 */ /* 0x000fca0000000000 */
[----:B------:R-:W-:-:S13]  /*1390*/  ISETP.GE.U32.AND P0, PT, R3, 0xfe, PT ;  /* 0x000000fe0300780c */ /* 0x000fda0003f06070 */
[----:B------:R-:W-:Y:S05]  /*13a0*/  @!P0 BRA `(.L_x_21) ;  /* 0x0000000000808947 */ /* 0x000fea0003800000 */
[----:B------:R-:W-:-:S13]  /*13b0*/  ISETP.GT.AND P0, PT, R9, 0xfe, PT ;  /* 0x000000fe0900780c */ /* 0x000fda0003f04270 */
[----:B------:R-:W-:Y:S05]  /*13c0*/  @P0 BRA `(.L_x_22) ;  /* 0x00000000006c0947 */ /* 0x000fea0003800000 */
[----:B------:R-:W-:-:S13]  /*13d0*/  ISETP.GE.AND P0, PT, R9, 0x1, PT ;  /* 0x000000010900780c */ /* 0x000fda0003f06270 */
[----:B------:R-:W-:Y:S05]  /*13e0*/  @P0 BRA `(.L_x_23) ;  /* 0x0000000000740947 */ /* 0x000fea0003800000 */
[----:B------:R-:W-:Y:S02]  /*13f0*/  ISETP.GE.AND P0, PT, R9, -0x18, PT ;  /* 0xffffffe80900780c */ /* 0x000fe40003f06270 */
[----:B------:R-:W-:-:S11]  /*1400*/  LOP3.LUT R0, R0, 0x80000000, RZ, 0xc0, !PT ;  /* 0x8000000000007812 */ /* 0x000fd600078ec0ff */
[----:B------:R-:W-:Y:S05]  /*1410*/  @!P0 BRA `(.L_x_23) ;  /* 0x0000000000688947 */ /* 0x000fea0003800000 */
[CCC-:B------:R-:W-:Y:S01]  /*1420*/  FFMA.RZ R3, R12.reuse, R8.reuse, R7.reuse ;  /* 0x000000080c037223 */ /* 0x1c0fe2000000c007 */
[CCC-:B------:R-:W-:Y:S01]  /*1430*/  FFMA.RM R6, R12.reuse, R8.reuse, R7.reuse ;  /* 0x000000080c067223 */ /* 0x1c0fe20000004007 */
[C---:B------:R-:W-:Y:S02]  /*1440*/  ISETP.NE.AND P2, PT, R9.reuse, RZ, PT ;  /* 0x000000ff0900720c */ /* 0x040fe40003f45270 */
[----:B------:R-:W-:Y:S02]  /*1450*/  ISETP.NE.AND P1, PT, R9, RZ, PT ;  /* 0x000000ff0900720c */ /* 0x000fe40003f25270 */
[----:B------:R-:W-:Y:S01]  /*1460*/  LOP3.LUT R5, R3, 0x7fffff, RZ, 0xc0, !PT ;  /* 0x007fffff03057812 */ /* 0x000fe200078ec0ff */
[----:B------:R-:W-:Y:S01]  /*1470*/  FFMA.RP R3, R12, R8, R7 ;  /* 0x000000080c037223 */ /* 0x000fe20000008007 */
[----:B------:R-:W-:Y:S02]  /*1480*/  VIADD R8, R9, 0x20 ;  /* 0x0000002009087836 */ /* 0x000fe40000000000 */
[----:B------:R-:W-:Y:S01]  /*1490*/  LOP3.LUT R5, R5, 0x800000, RZ, 0xfc, !PT ;  /* 0x0080000005057812 */ /* 0x000fe200078efcff */
[----:B------:R-:W-:Y:S01]  /*14a0*/  IMAD.MOV R7, RZ, RZ, -R9 ;  /* 0x000000ffff077224 */ /* 0x000fe200078e0a09 */
[----:B------:R-:W-:-:S02]  /*14b0*/  FSETP.NEU.FTZ.AND P0, PT, R3, R6, PT ;  /* 0x000000060300720b */ /* 0x000fc40003f1d000 */
[----:B------:R-:W-:Y:S02]  /*14c0*/  SHF.L.U32 R8, R5, R8, RZ ;  /* 0x0000000805087219 */ /* 0x000fe400000006ff */
[----:B------:R-:W-:Y:S02]  /*14d0*/  SEL R6, R7, RZ, P2 ;  /* 0x000000ff07067207 */ /* 0x000fe40001000000 */
[----:B------:R-:W-:Y:S02]  /*14e0*/  ISETP.NE.AND P1, PT, R8, RZ, P1 ;  /* 0x000000ff0800720c */ /* 0x000fe40000f25270 */
[----:B------:R-:W-:Y:S02]  /*14f0*/  SHF.R.U32.HI R6, RZ, R6, R5 ;  /* 0x00000006ff067219 */ /* 0x000fe40000011605 */
[----:B------:R-:W-:Y:S02]  /*1500*/  PLOP3.LUT P0, PT, P0, P1, PT, 0xf8, 0x8f ;  /* 0x00000000008f781c */ /* 0x000fe40000703f70 */
[----:B------:R-:W-:-:S02]  /*1510*/  SHF.R.U32.HI R8, RZ, 0x1, R6 ;  /* 0x00000001ff087819 */ /* 0x000fc40000011606 */
[----:B------:R-:W-:-:S04]  /*1520*/  SEL R3, RZ, 0x1, !P0 ;  /* 0x00000001ff037807 */ /* 0x000fc80004000000 */
[----:B------:R-:W-:-:S04]  /*1530*/  LOP3.LUT R3, R3, 0x1, R8, 0xf8, !PT ;  /* 0x0000000103037812 */ /* 0x000fc800078ef808 */
[----:B------:R-:W-:-:S05]  /*1540*/  LOP3.LUT R3, R3, R6, RZ, 0xc0, !PT ;  /* 0x0000000603037212 */ /* 0x000fca00078ec0ff */
[----:B------:R-:W-:-:S05]  /*1550*/  IMAD.IADD R3, R8, 0x1, R3 ;  /* 0x0000000108037824 */ /* 0x000fca00078e0203 */
[----:B------:R-:W-:Y:S01]  /*1560*/  LOP3.LUT R0, R3, R0, RZ, 0xfc, !PT ;  /* 0x0000000003007212 */ /* 0x000fe200078efcff */
[----:B------:R-:W-:Y:S06]  /*1570*/  BRA `(.L_x_23) ;  /* 0x0000000000107947 */ /* 0x000fec0003800000 */
.L_x_22:
[----:B------:R-:W-:-:S04]  /*1580*/  LOP3.LUT R0, R0, 0x80000000, RZ, 0xc0, !PT ;  /* 0x8000000000007812 */ /* 0x000fc800078ec0ff */
[----:B------:R-:W-:Y:S01]  /*1590*/  LOP3.LUT R0, R0, 0x7f800000, RZ, 0xfc, !PT ;  /* 0x7f80000000007812 */ /* 0x000fe200078efcff */
[----:B------:R-:W-:Y:S06]  /*15a0*/  BRA `(.L_x_23) ;  /* 0x0000000000047947 */ /* 0x000fec0003800000 */
.L_x_21:
[----:B------:R-:W-:-:S07]  /*15b0*/  IMAD R0, R6, 0x800000, R0 ;  /* 0x0080000006007824 */ /* 0x000fce00078e0200 */
.L_x_23:
[----:B------:R-:W-:Y:S05]  /*15c0*/  BSYNC.RECONVERGENT B2 ;  /* 0x0000000000027941 */ /* 0x000fea0003800200 */
.L_x_20:
[----:B------:R-:W-:Y:S05]  /*15d0*/  BRA `(.L_x_24) ;  /* 0x0000000000207947 */ /* 0x000fea0003800000 */
.L_x_19:
[----:B------:R-:W-:-:S04]  /*15e0*/  LOP3.LUT R0, R3, 0x80000000, R0, 0x48, !PT ;  /* 0x8000000003007812 */ /* 0x000fc800078e4800 */
[----:B------:R-:W-:Y:S01]  /*15f0*/  LOP3.LUT R0, R0, 0x7f800000, RZ, 0xfc, !PT ;  /* 0x7f80000000007812 */ /* 0x000fe200078efcff */
[----:B------:R-:W-:Y:S06]  /*1600*/  BRA `(.L_x_24) ;  /* 0x0000000000147947 */ /* 0x000fec0003800000 */
.L_x_18:
[----:B------:R-:W-:Y:S01]  /*1610*/  LOP3.LUT R0, R3, 0x80000000, R0, 0x48, !PT ;  /* 0x8000000003007812 */ /* 0x000fe200078e4800 */
[----:B------:R-:W-:Y:S06]  /*1620*/  BRA `(.L_x_24) ;  /* 0x00000000000c7947 */ /* 0x000fec0003800000 */
.L_x_17:
[----:B------:R-:W0:Y:S01]  /*1630*/  MUFU.RSQ R0, -QNAN ;  /* 0xffc0000000007908 */ /* 0x000e220000001400 */
[----:B------:R-:W-:Y:S05]  /*1640*/  BRA `(.L_x_24) ;  /* 0x0000000000047947 */ /* 0x000fea0003800000 */
.L_x_16:
[----:B------:R-:W-:-:S07]  /*1650*/  FADD.FTZ R0, R0, R3 ;  /* 0x0000000300007221 */ /* 0x000fce0000010000 */
.L_x_24:
[----:B------:R-:W-:Y:S05]  /*1660*/  BSYNC.RECONVERGENT B1 ;  /* 0x0000000000017941 */ /* 0x000fea0003800200 */
.L_x_14:
[----:B------:R-:W-:-:S04]  /*1670*/  IMAD.MOV.U32 R5, RZ, RZ, 0x0 ;  /* 0x00000000ff057424 */ /* 0x000fc800078e00ff */
[----:B0-----:R-:W-:Y:S05]  /*1680*/  RET.REL.NODEC R4 `(_Z35generate_positional_encoding_kernelPfii) ;  /* 0xffffffe8045c7950 */ /* 0x001fea0003c3ffff */
.L_x_25:
        /* <DEDUP_REMOVED lines=15> */
.L_x_26:


//--------------------- .nv.global.init           --------------------------
	.section	.nv.global.init,"aw",@progbits
	.align	4
.nv.global.init:
	.type		__cudart_i2opi_f,@object
	.size		__cudart_i2opi_f,(.L_0 - __cudart_i2opi_f)
__cudart_i2opi_f:
        /*0000*/ 	.byte	0x41, 0x90, 0x43, 0x3c, 0x99, 0x95, 0x62, 0xdb, 0xc0, 0xdd, 0x34, 0xf5, 0xd1, 0x57, 0x27, 0xfc
        /*0010*/ 	.byte	0x29, 0x15, 0x44, 0x4e, 0x6e, 0x83, 0xf9, 0xa2
.L_0:


//--------------------- .nv.shared.reserved.0     --------------------------
	.section	.nv.shared.reserved.0,"aw",@nobits
	.weak		__nv_reservedSMEM_offset_0_alias
	.size		__nv_reservedSMEM_offset_0_alias, 0, 64
	.other		__nv_reservedSMEM_offset_0_alias,@"STO_CUDA_RESERVED_SHARED STV_DEFAULT"
__nv_reservedSMEM_offset_0_alias:
	.zero		0
	.zero		64


//--------------------- .nv.constant0._Z30add_positional_encoding_kernelPfPKfiii --------------------------
	.section	.nv.constant0._Z30add_positional_encoding_kernelPfPKfiii,"a",@progbits
	.sectionflags	@""
	.align	4
.nv.constant0._Z30add_positional_encoding_kernelPfPKfiii:
	.zero		924


//--------------------- .nv.constant0._Z35generate_positional_encoding_kernelPfii --------------------------
	.section	.nv.constant0._Z35generate_positional_encoding_kernelPfii,"a",@progbits
	.sectionflags	@""
	.align	4
.nv.constant0._Z35generate_positional_encoding_kernelPfii:
	.zero		912


//--------------------- SYMBOLS --------------------------

	.type		.nv.reservedSmem.offset0,@object
	.size		.nv.reservedSmem.offset0,0x4
